//
// Generated by NVIDIA NVVM Compiler
//
// Compiler Build ID: CL-36424714
// Cuda compilation tools, release 13.0, V13.0.88
// Based on NVVM 20.0.0
//

.version 9.0
.target sm_100
.address_size 64

	// .globl	_Z15initializeSolidPiii
.global .align 4 .b8 precalc_xorwow_matrix[102400];
.global .align 4 .b8 precalc_xorwow_offset_matrix[102400];
.global .align 4 .b8 mrg32k3aM1[2304];
.global .align 4 .b8 mrg32k3aM2[2304];
.global .align 4 .b8 mrg32k3aM1SubSeq[2016];
.global .align 4 .b8 mrg32k3aM2SubSeq[2016];
.global .align 4 .b8 mrg32k3aM1Seq[2304];
.global .align 4 .b8 mrg32k3aM2Seq[2304];
.const .align 8 .b8 __cr_lgamma_table[72];

.visible .entry _Z15initializeSolidPiii(
	.param .u64 .ptr .align 1 _Z15initializeSolidPiii_param_0,
	.param .u32 _Z15initializeSolidPiii_param_1,
	.param .u32 _Z15initializeSolidPiii_param_2
)
{
	.local .align 8 .b8 	__local_depot0[48];
	.reg .b64 	%SP;
	.reg .b64 	%SPL;
	.reg .pred 	%p<65>;
	.reg .b32 	%r<1202>;
	.reg .b32 	%f<3>;
	.reg .b64 	%rd<28>;
	.reg .b64 	%fd<2>;

	mov.u64 	%SPL, __local_depot0;
	ld.param.u64 	%rd10, [_Z15initializeSolidPiii_param_0];
	ld.param.u32 	%r541, [_Z15initializeSolidPiii_param_1];
	ld.param.u32 	%r542, [_Z15initializeSolidPiii_param_2];
	mov.u32 	%r543, %ctaid.x;
	mov.u32 	%r544, %ntid.x;
	mov.u32 	%r545, %tid.x;
	mad.lo.s32 	%r1, %r543, %r544, %r545;
	mul.lo.s32 	%r546, %r542, %r541;
	setp.ge.s32 	%p1, %r1, %r546;
	@%p1 bra 	$L__BB0_117;
	add.u64 	%rd1, %SPL, 0;
	// begin inline asm
	mov.u64 	%rd11, %clock64;
	// end inline asm
	cvt.s64.s32 	%rd2, %r1;
	cvt.u32.u64 	%r547, %rd11;
	xor.b32  	%r548, %r547, -1429050551;
	mul.lo.s32 	%r549, %r548, 1099087573;
	{ .reg .b32 tmp; mov.b64 {tmp, %r550}, %rd11; }
	xor.b32  	%r551, %r550, -136515619;
	mul.lo.s32 	%r552, %r551, -1703105765;
	add.s32 	%r553, %r549, %r552;
	add.s32 	%r2, %r553, 6615241;
	add.s32 	%r938, %r549, 123456789;
	st.local.v2.u32 	[%rd1], {%r2, %r938};
	xor.b32  	%r554, %r549, 362436069;
	add.s32 	%r555, %r552, 521288629;
	st.local.v2.u32 	[%rd1+8], {%r554, %r555};
	xor.b32  	%r556, %r552, 88675123;
	add.s32 	%r934, %r549, 5783321;
	st.local.v2.u32 	[%rd1+16], {%r556, %r934};
	setp.eq.s32 	%p2, %r1, 0;
	@%p2 bra 	$L__BB0_116;
	mov.b32 	%r921, 0;
	mov.u64 	%rd27, %rd2;
$L__BB0_3:
	mov.u64 	%rd3, %rd27;
	and.b64  	%rd4, %rd3, 3;
	setp.eq.s64 	%p3, %rd4, 0;
	@%p3 bra 	$L__BB0_115;
	mul.wide.u32 	%rd13, %r921, 3200;
	mov.u64 	%rd14, precalc_xorwow_matrix;
	add.s64 	%rd5, %rd14, %rd13;
	mov.b32 	%r934, 0;
	mov.u32 	%r935, %r934;
	mov.u32 	%r936, %r934;
	mov.u32 	%r937, %r934;
	mov.u32 	%r938, %r934;
	mov.u32 	%r927, %r934;
$L__BB0_5:
	mul.wide.u32 	%rd15, %r927, 4;
	add.s64 	%rd16, %rd1, %rd15;
	ld.local.u32 	%r14, [%rd16+4];
	shl.b32 	%r15, %r927, 5;
	mov.b32 	%r933, 0;
$L__BB0_6:
	.pragma "nounroll";
	shr.u32 	%r560, %r14, %r933;
	and.b32  	%r561, %r560, 1;
	setp.eq.b32 	%p4, %r561, 1;
	not.pred 	%p5, %p4;
	add.s32 	%r562, %r15, %r933;
	mul.lo.s32 	%r563, %r562, 5;
	mul.wide.u32 	%rd17, %r563, 4;
	add.s64 	%rd6, %rd5, %rd17;
	@%p5 bra 	$L__BB0_8;
	ld.global.u32 	%r564, [%rd6];
	xor.b32  	%r938, %r938, %r564;
	ld.global.u32 	%r565, [%rd6+4];
	xor.b32  	%r937, %r937, %r565;
	ld.global.u32 	%r566, [%rd6+8];
	xor.b32  	%r936, %r936, %r566;
	ld.global.u32 	%r567, [%rd6+12];
	xor.b32  	%r935, %r935, %r567;
	ld.global.u32 	%r568, [%rd6+16];
	xor.b32  	%r934, %r934, %r568;
$L__BB0_8:
	and.b32  	%r570, %r560, 2;
	setp.eq.s32 	%p6, %r570, 0;
	@%p6 bra 	$L__BB0_10;
	ld.global.u32 	%r571, [%rd6+20];
	xor.b32  	%r938, %r938, %r571;
	ld.global.u32 	%r572, [%rd6+24];
	xor.b32  	%r937, %r937, %r572;
	ld.global.u32 	%r573, [%rd6+28];
	xor.b32  	%r936, %r936, %r573;
	ld.global.u32 	%r574, [%rd6+32];
	xor.b32  	%r935, %r935, %r574;
	ld.global.u32 	%r575, [%rd6+36];
	xor.b32  	%r934, %r934, %r575;
$L__BB0_10:
	and.b32  	%r577, %r560, 4;
	setp.eq.s32 	%p7, %r577, 0;
	@%p7 bra 	$L__BB0_12;
	ld.global.u32 	%r578, [%rd6+40];
	xor.b32  	%r938, %r938, %r578;
	ld.global.u32 	%r579, [%rd6+44];
	xor.b32  	%r937, %r937, %r579;
	ld.global.u32 	%r580, [%rd6+48];
	xor.b32  	%r936, %r936, %r580;
	ld.global.u32 	%r581, [%rd6+52];
	xor.b32  	%r935, %r935, %r581;
	ld.global.u32 	%r582, [%rd6+56];
	xor.b32  	%r934, %r934, %r582;
$L__BB0_12:
	and.b32  	%r584, %r560, 8;
	setp.eq.s32 	%p8, %r584, 0;
	@%p8 bra 	$L__BB0_14;
	ld.global.u32 	%r585, [%rd6+60];
	xor.b32  	%r938, %r938, %r585;
	ld.global.u32 	%r586, [%rd6+64];
	xor.b32  	%r937, %r937, %r586;
	ld.global.u32 	%r587, [%rd6+68];
	xor.b32  	%r936, %r936, %r587;
	ld.global.u32 	%r588, [%rd6+72];
	xor.b32  	%r935, %r935, %r588;
	ld.global.u32 	%r589, [%rd6+76];
	xor.b32  	%r934, %r934, %r589;
$L__BB0_14:
	and.b32  	%r591, %r560, 16;
	setp.eq.s32 	%p9, %r591, 0;
	@%p9 bra 	$L__BB0_16;
	ld.global.u32 	%r592, [%rd6+80];
	xor.b32  	%r938, %r938, %r592;
	ld.global.u32 	%r593, [%rd6+84];
	xor.b32  	%r937, %r937, %r593;
	ld.global.u32 	%r594, [%rd6+88];
	xor.b32  	%r936, %r936, %r594;
	ld.global.u32 	%r595, [%rd6+92];
	xor.b32  	%r935, %r935, %r595;
	ld.global.u32 	%r596, [%rd6+96];
	xor.b32  	%r934, %r934, %r596;
$L__BB0_16:
	and.b32  	%r598, %r560, 32;
	setp.eq.s32 	%p10, %r598, 0;
	@%p10 bra 	$L__BB0_18;
	ld.global.u32 	%r599, [%rd6+100];
	xor.b32  	%r938, %r938, %r599;
	ld.global.u32 	%r600, [%rd6+104];
	xor.b32  	%r937, %r937, %r600;
	ld.global.u32 	%r601, [%rd6+108];
	xor.b32  	%r936, %r936, %r601;
	ld.global.u32 	%r602, [%rd6+112];
	xor.b32  	%r935, %r935, %r602;
	ld.global.u32 	%r603, [%rd6+116];
	xor.b32  	%r934, %r934, %r603;
$L__BB0_18:
	and.b32  	%r605, %r560, 64;
	setp.eq.s32 	%p11, %r605, 0;
	@%p11 bra 	$L__BB0_20;
	ld.global.u32 	%r606, [%rd6+120];
	xor.b32  	%r938, %r938, %r606;
	ld.global.u32 	%r607, [%rd6+124];
	xor.b32  	%r937, %r937, %r607;
	ld.global.u32 	%r608, [%rd6+128];
	xor.b32  	%r936, %r936, %r608;
	ld.global.u32 	%r609, [%rd6+132];
	xor.b32  	%r935, %r935, %r609;
	ld.global.u32 	%r610, [%rd6+136];
	xor.b32  	%r934, %r934, %r610;
$L__BB0_20:
	and.b32  	%r612, %r560, 128;
	setp.eq.s32 	%p12, %r612, 0;
	@%p12 bra 	$L__BB0_22;
	ld.global.u32 	%r613, [%rd6+140];
	xor.b32  	%r938, %r938, %r613;
	ld.global.u32 	%r614, [%rd6+144];
	xor.b32  	%r937, %r937, %r614;
	ld.global.u32 	%r615, [%rd6+148];
	xor.b32  	%r936, %r936, %r615;
	ld.global.u32 	%r616, [%rd6+152];
	xor.b32  	%r935, %r935, %r616;
	ld.global.u32 	%r617, [%rd6+156];
	xor.b32  	%r934, %r934, %r617;
$L__BB0_22:
	and.b32  	%r619, %r560, 256;
	setp.eq.s32 	%p13, %r619, 0;
	@%p13 bra 	$L__BB0_24;
	ld.global.u32 	%r620, [%rd6+160];
	xor.b32  	%r938, %r938, %r620;
	ld.global.u32 	%r621, [%rd6+164];
	xor.b32  	%r937, %r937, %r621;
	ld.global.u32 	%r622, [%rd6+168];
	xor.b32  	%r936, %r936, %r622;
	ld.global.u32 	%r623, [%rd6+172];
	xor.b32  	%r935, %r935, %r623;
	ld.global.u32 	%r624, [%rd6+176];
	xor.b32  	%r934, %r934, %r624;
$L__BB0_24:
	and.b32  	%r626, %r560, 512;
	setp.eq.s32 	%p14, %r626, 0;
	@%p14 bra 	$L__BB0_26;
	ld.global.u32 	%r627, [%rd6+180];
	xor.b32  	%r938, %r938, %r627;
	ld.global.u32 	%r628, [%rd6+184];
	xor.b32  	%r937, %r937, %r628;
	ld.global.u32 	%r629, [%rd6+188];
	xor.b32  	%r936, %r936, %r629;
	ld.global.u32 	%r630, [%rd6+192];
	xor.b32  	%r935, %r935, %r630;
	ld.global.u32 	%r631, [%rd6+196];
	xor.b32  	%r934, %r934, %r631;
$L__BB0_26:
	and.b32  	%r633, %r560, 1024;
	setp.eq.s32 	%p15, %r633, 0;
	@%p15 bra 	$L__BB0_28;
	ld.global.u32 	%r634, [%rd6+200];
	xor.b32  	%r938, %r938, %r634;
	ld.global.u32 	%r635, [%rd6+204];
	xor.b32  	%r937, %r937, %r635;
	ld.global.u32 	%r636, [%rd6+208];
	xor.b32  	%r936, %r936, %r636;
	ld.global.u32 	%r637, [%rd6+212];
	xor.b32  	%r935, %r935, %r637;
	ld.global.u32 	%r638, [%rd6+216];
	xor.b32  	%r934, %r934, %r638;
$L__BB0_28:
	and.b32  	%r640, %r560, 2048;
	setp.eq.s32 	%p16, %r640, 0;
	@%p16 bra 	$L__BB0_30;
	ld.global.u32 	%r641, [%rd6+220];
	xor.b32  	%r938, %r938, %r641;
	ld.global.u32 	%r642, [%rd6+224];
	xor.b32  	%r937, %r937, %r642;
	ld.global.u32 	%r643, [%rd6+228];
	xor.b32  	%r936, %r936, %r643;
	ld.global.u32 	%r644, [%rd6+232];
	xor.b32  	%r935, %r935, %r644;
	ld.global.u32 	%r645, [%rd6+236];
	xor.b32  	%r934, %r934, %r645;
$L__BB0_30:
	and.b32  	%r647, %r560, 4096;
	setp.eq.s32 	%p17, %r647, 0;
	@%p17 bra 	$L__BB0_32;
	ld.global.u32 	%r648, [%rd6+240];
	xor.b32  	%r938, %r938, %r648;
	ld.global.u32 	%r649, [%rd6+244];
	xor.b32  	%r937, %r937, %r649;
	ld.global.u32 	%r650, [%rd6+248];
	xor.b32  	%r936, %r936, %r650;
	ld.global.u32 	%r651, [%rd6+252];
	xor.b32  	%r935, %r935, %r651;
	ld.global.u32 	%r652, [%rd6+256];
	xor.b32  	%r934, %r934, %r652;
$L__BB0_32:
	and.b32  	%r654, %r560, 8192;
	setp.eq.s32 	%p18, %r654, 0;
	@%p18 bra 	$L__BB0_34;
	ld.global.u32 	%r655, [%rd6+260];
	xor.b32  	%r938, %r938, %r655;
	ld.global.u32 	%r656, [%rd6+264];
	xor.b32  	%r937, %r937, %r656;
	ld.global.u32 	%r657, [%rd6+268];
	xor.b32  	%r936, %r936, %r657;
	ld.global.u32 	%r658, [%rd6+272];
	xor.b32  	%r935, %r935, %r658;
	ld.global.u32 	%r659, [%rd6+276];
	xor.b32  	%r934, %r934, %r659;
$L__BB0_34:
	and.b32  	%r661, %r560, 16384;
	setp.eq.s32 	%p19, %r661, 0;
	@%p19 bra 	$L__BB0_36;
	ld.global.u32 	%r662, [%rd6+280];
	xor.b32  	%r938, %r938, %r662;
	ld.global.u32 	%r663, [%rd6+284];
	xor.b32  	%r937, %r937, %r663;
	ld.global.u32 	%r664, [%rd6+288];
	xor.b32  	%r936, %r936, %r664;
	ld.global.u32 	%r665, [%rd6+292];
	xor.b32  	%r935, %r935, %r665;
	ld.global.u32 	%r666, [%rd6+296];
	xor.b32  	%r934, %r934, %r666;
$L__BB0_36:
	and.b32  	%r668, %r560, 32768;
	setp.eq.s32 	%p20, %r668, 0;
	@%p20 bra 	$L__BB0_38;
	ld.global.u32 	%r669, [%rd6+300];
	xor.b32  	%r938, %r938, %r669;
	ld.global.u32 	%r670, [%rd6+304];
	xor.b32  	%r937, %r937, %r670;
	ld.global.u32 	%r671, [%rd6+308];
	xor.b32  	%r936, %r936, %r671;
	ld.global.u32 	%r672, [%rd6+312];
	xor.b32  	%r935, %r935, %r672;
	ld.global.u32 	%r673, [%rd6+316];
	xor.b32  	%r934, %r934, %r673;
$L__BB0_38:
	add.s32 	%r933, %r933, 16;
	setp.ne.s32 	%p21, %r933, 32;
	@%p21 bra 	$L__BB0_6;
	mad.lo.s32 	%r674, %r927, -31, %r15;
	add.s32 	%r927, %r674, 1;
	setp.ne.s32 	%p22, %r927, 5;
	@%p22 bra 	$L__BB0_5;
	st.local.u32 	[%rd1+4], %r938;
	st.local.v2.u32 	[%rd1+8], {%r937, %r936};
	st.local.v2.u32 	[%rd1+16], {%r935, %r934};
	setp.eq.s64 	%p23, %rd4, 1;
	@%p23 bra 	$L__BB0_115;
	mov.b32 	%r934, 0;
	mov.u32 	%r1027, %r934;
	mov.u32 	%r1028, %r934;
	mov.u32 	%r1029, %r934;
	mov.u32 	%r938, %r934;
	mov.u32 	%r1019, %r934;
$L__BB0_42:
	mul.wide.u32 	%rd18, %r1019, 4;
	add.s64 	%rd19, %rd1, %rd18;
	ld.local.u32 	%r190, [%rd19+4];
	shl.b32 	%r191, %r1019, 5;
	mov.b32 	%r1025, 0;
$L__BB0_43:
	.pragma "nounroll";
	shr.u32 	%r677, %r190, %r1025;
	and.b32  	%r678, %r677, 1;
	setp.eq.b32 	%p24, %r678, 1;
	not.pred 	%p25, %p24;
	add.s32 	%r679, %r191, %r1025;
	mul.lo.s32 	%r680, %r679, 5;
	mul.wide.u32 	%rd20, %r680, 4;
	add.s64 	%rd7, %rd5, %rd20;
	@%p25 bra 	$L__BB0_45;
	ld.global.u32 	%r681, [%rd7];
	xor.b32  	%r938, %r938, %r681;
	ld.global.u32 	%r682, [%rd7+4];
	xor.b32  	%r1029, %r1029, %r682;
	ld.global.u32 	%r683, [%rd7+8];
	xor.b32  	%r1028, %r1028, %r683;
	ld.global.u32 	%r684, [%rd7+12];
	xor.b32  	%r1027, %r1027, %r684;
	ld.global.u32 	%r685, [%rd7+16];
	xor.b32  	%r934, %r934, %r685;
$L__BB0_45:
	and.b32  	%r687, %r677, 2;
	setp.eq.s32 	%p26, %r687, 0;
	@%p26 bra 	$L__BB0_47;
	ld.global.u32 	%r688, [%rd7+20];
	xor.b32  	%r938, %r938, %r688;
	ld.global.u32 	%r689, [%rd7+24];
	xor.b32  	%r1029, %r1029, %r689;
	ld.global.u32 	%r690, [%rd7+28];
	xor.b32  	%r1028, %r1028, %r690;
	ld.global.u32 	%r691, [%rd7+32];
	xor.b32  	%r1027, %r1027, %r691;
	ld.global.u32 	%r692, [%rd7+36];
	xor.b32  	%r934, %r934, %r692;
$L__BB0_47:
	and.b32  	%r694, %r677, 4;
	setp.eq.s32 	%p27, %r694, 0;
	@%p27 bra 	$L__BB0_49;
	ld.global.u32 	%r695, [%rd7+40];
	xor.b32  	%r938, %r938, %r695;
	ld.global.u32 	%r696, [%rd7+44];
	xor.b32  	%r1029, %r1029, %r696;
	ld.global.u32 	%r697, [%rd7+48];
	xor.b32  	%r1028, %r1028, %r697;
	ld.global.u32 	%r698, [%rd7+52];
	xor.b32  	%r1027, %r1027, %r698;
	ld.global.u32 	%r699, [%rd7+56];
	xor.b32  	%r934, %r934, %r699;
$L__BB0_49:
	and.b32  	%r701, %r677, 8;
	setp.eq.s32 	%p28, %r701, 0;
	@%p28 bra 	$L__BB0_51;
	ld.global.u32 	%r702, [%rd7+60];
	xor.b32  	%r938, %r938, %r702;
	ld.global.u32 	%r703, [%rd7+64];
	xor.b32  	%r1029, %r1029, %r703;
	ld.global.u32 	%r704, [%rd7+68];
	xor.b32  	%r1028, %r1028, %r704;
	ld.global.u32 	%r705, [%rd7+72];
	xor.b32  	%r1027, %r1027, %r705;
	ld.global.u32 	%r706, [%rd7+76];
	xor.b32  	%r934, %r934, %r706;
$L__BB0_51:
	and.b32  	%r708, %r677, 16;
	setp.eq.s32 	%p29, %r708, 0;
	@%p29 bra 	$L__BB0_53;
	ld.global.u32 	%r709, [%rd7+80];
	xor.b32  	%r938, %r938, %r709;
	ld.global.u32 	%r710, [%rd7+84];
	xor.b32  	%r1029, %r1029, %r710;
	ld.global.u32 	%r711, [%rd7+88];
	xor.b32  	%r1028, %r1028, %r711;
	ld.global.u32 	%r712, [%rd7+92];
	xor.b32  	%r1027, %r1027, %r712;
	ld.global.u32 	%r713, [%rd7+96];
	xor.b32  	%r934, %r934, %r713;
$L__BB0_53:
	and.b32  	%r715, %r677, 32;
	setp.eq.s32 	%p30, %r715, 0;
	@%p30 bra 	$L__BB0_55;
	ld.global.u32 	%r716, [%rd7+100];
	xor.b32  	%r938, %r938, %r716;
	ld.global.u32 	%r717, [%rd7+104];
	xor.b32  	%r1029, %r1029, %r717;
	ld.global.u32 	%r718, [%rd7+108];
	xor.b32  	%r1028, %r1028, %r718;
	ld.global.u32 	%r719, [%rd7+112];
	xor.b32  	%r1027, %r1027, %r719;
	ld.global.u32 	%r720, [%rd7+116];
	xor.b32  	%r934, %r934, %r720;
$L__BB0_55:
	and.b32  	%r722, %r677, 64;
	setp.eq.s32 	%p31, %r722, 0;
	@%p31 bra 	$L__BB0_57;
	ld.global.u32 	%r723, [%rd7+120];
	xor.b32  	%r938, %r938, %r723;
	ld.global.u32 	%r724, [%rd7+124];
	xor.b32  	%r1029, %r1029, %r724;
	ld.global.u32 	%r725, [%rd7+128];
	xor.b32  	%r1028, %r1028, %r725;
	ld.global.u32 	%r726, [%rd7+132];
	xor.b32  	%r1027, %r1027, %r726;
	ld.global.u32 	%r727, [%rd7+136];
	xor.b32  	%r934, %r934, %r727;
$L__BB0_57:
	and.b32  	%r729, %r677, 128;
	setp.eq.s32 	%p32, %r729, 0;
	@%p32 bra 	$L__BB0_59;
	ld.global.u32 	%r730, [%rd7+140];
	xor.b32  	%r938, %r938, %r730;
	ld.global.u32 	%r731, [%rd7+144];
	xor.b32  	%r1029, %r1029, %r731;
	ld.global.u32 	%r732, [%rd7+148];
	xor.b32  	%r1028, %r1028, %r732;
	ld.global.u32 	%r733, [%rd7+152];
	xor.b32  	%r1027, %r1027, %r733;
	ld.global.u32 	%r734, [%rd7+156];
	xor.b32  	%r934, %r934, %r734;
$L__BB0_59:
	and.b32  	%r736, %r677, 256;
	setp.eq.s32 	%p33, %r736, 0;
	@%p33 bra 	$L__BB0_61;
	ld.global.u32 	%r737, [%rd7+160];
	xor.b32  	%r938, %r938, %r737;
	ld.global.u32 	%r738, [%rd7+164];
	xor.b32  	%r1029, %r1029, %r738;
	ld.global.u32 	%r739, [%rd7+168];
	xor.b32  	%r1028, %r1028, %r739;
	ld.global.u32 	%r740, [%rd7+172];
	xor.b32  	%r1027, %r1027, %r740;
	ld.global.u32 	%r741, [%rd7+176];
	xor.b32  	%r934, %r934, %r741;
$L__BB0_61:
	and.b32  	%r743, %r677, 512;
	setp.eq.s32 	%p34, %r743, 0;
	@%p34 bra 	$L__BB0_63;
	ld.global.u32 	%r744, [%rd7+180];
	xor.b32  	%r938, %r938, %r744;
	ld.global.u32 	%r745, [%rd7+184];
	xor.b32  	%r1029, %r1029, %r745;
	ld.global.u32 	%r746, [%rd7+188];
	xor.b32  	%r1028, %r1028, %r746;
	ld.global.u32 	%r747, [%rd7+192];
	xor.b32  	%r1027, %r1027, %r747;
	ld.global.u32 	%r748, [%rd7+196];
	xor.b32  	%r934, %r934, %r748;
$L__BB0_63:
	and.b32  	%r750, %r677, 1024;
	setp.eq.s32 	%p35, %r750, 0;
	@%p35 bra 	$L__BB0_65;
	ld.global.u32 	%r751, [%rd7+200];
	xor.b32  	%r938, %r938, %r751;
	ld.global.u32 	%r752, [%rd7+204];
	xor.b32  	%r1029, %r1029, %r752;
	ld.global.u32 	%r753, [%rd7+208];
	xor.b32  	%r1028, %r1028, %r753;
	ld.global.u32 	%r754, [%rd7+212];
	xor.b32  	%r1027, %r1027, %r754;
	ld.global.u32 	%r755, [%rd7+216];
	xor.b32  	%r934, %r934, %r755;
$L__BB0_65:
	and.b32  	%r757, %r677, 2048;
	setp.eq.s32 	%p36, %r757, 0;
	@%p36 bra 	$L__BB0_67;
	ld.global.u32 	%r758, [%rd7+220];
	xor.b32  	%r938, %r938, %r758;
	ld.global.u32 	%r759, [%rd7+224];
	xor.b32  	%r1029, %r1029, %r759;
	ld.global.u32 	%r760, [%rd7+228];
	xor.b32  	%r1028, %r1028, %r760;
	ld.global.u32 	%r761, [%rd7+232];
	xor.b32  	%r1027, %r1027, %r761;
	ld.global.u32 	%r762, [%rd7+236];
	xor.b32  	%r934, %r934, %r762;
$L__BB0_67:
	and.b32  	%r764, %r677, 4096;
	setp.eq.s32 	%p37, %r764, 0;
	@%p37 bra 	$L__BB0_69;
	ld.global.u32 	%r765, [%rd7+240];
	xor.b32  	%r938, %r938, %r765;
	ld.global.u32 	%r766, [%rd7+244];
	xor.b32  	%r1029, %r1029, %r766;
	ld.global.u32 	%r767, [%rd7+248];
	xor.b32  	%r1028, %r1028, %r767;
	ld.global.u32 	%r768, [%rd7+252];
	xor.b32  	%r1027, %r1027, %r768;
	ld.global.u32 	%r769, [%rd7+256];
	xor.b32  	%r934, %r934, %r769;
$L__BB0_69:
	and.b32  	%r771, %r677, 8192;
	setp.eq.s32 	%p38, %r771, 0;
	@%p38 bra 	$L__BB0_71;
	ld.global.u32 	%r772, [%rd7+260];
	xor.b32  	%r938, %r938, %r772;
	ld.global.u32 	%r773, [%rd7+264];
	xor.b32  	%r1029, %r1029, %r773;
	ld.global.u32 	%r774, [%rd7+268];
	xor.b32  	%r1028, %r1028, %r774;
	ld.global.u32 	%r775, [%rd7+272];
	xor.b32  	%r1027, %r1027, %r775;
	ld.global.u32 	%r776, [%rd7+276];
	xor.b32  	%r934, %r934, %r776;
$L__BB0_71:
	and.b32  	%r778, %r677, 16384;
	setp.eq.s32 	%p39, %r778, 0;
	@%p39 bra 	$L__BB0_73;
	ld.global.u32 	%r779, [%rd7+280];
	xor.b32  	%r938, %r938, %r779;
	ld.global.u32 	%r780, [%rd7+284];
	xor.b32  	%r1029, %r1029, %r780;
	ld.global.u32 	%r781, [%rd7+288];
	xor.b32  	%r1028, %r1028, %r781;
	ld.global.u32 	%r782, [%rd7+292];
	xor.b32  	%r1027, %r1027, %r782;
	ld.global.u32 	%r783, [%rd7+296];
	xor.b32  	%r934, %r934, %r783;
$L__BB0_73:
	and.b32  	%r785, %r677, 32768;
	setp.eq.s32 	%p40, %r785, 0;
	@%p40 bra 	$L__BB0_75;
	ld.global.u32 	%r786, [%rd7+300];
	xor.b32  	%r938, %r938, %r786;
	ld.global.u32 	%r787, [%rd7+304];
	xor.b32  	%r1029, %r1029, %r787;
	ld.global.u32 	%r788, [%rd7+308];
	xor.b32  	%r1028, %r1028, %r788;
	ld.global.u32 	%r789, [%rd7+312];
	xor.b32  	%r1027, %r1027, %r789;
	ld.global.u32 	%r790, [%rd7+316];
	xor.b32  	%r934, %r934, %r790;
$L__BB0_75:
	add.s32 	%r1025, %r1025, 16;
	setp.ne.s32 	%p41, %r1025, 32;
	@%p41 bra 	$L__BB0_43;
	mad.lo.s32 	%r791, %r1019, -31, %r191;
	add.s32 	%r1019, %r791, 1;
	setp.ne.s32 	%p42, %r1019, 5;
	@%p42 bra 	$L__BB0_42;
	st.local.u32 	[%rd1+4], %r938;
	st.local.v2.u32 	[%rd1+8], {%r1029, %r1028};
	st.local.v2.u32 	[%rd1+16], {%r1027, %r934};
	setp.ne.s64 	%p43, %rd4, 3;
	@%p43 bra 	$L__BB0_115;
	mov.b32 	%r934, 0;
	mov.u32 	%r1119, %r934;
	mov.u32 	%r1120, %r934;
	mov.u32 	%r1121, %r934;
	mov.u32 	%r938, %r934;
	mov.u32 	%r1111, %r934;
$L__BB0_79:
	mul.wide.u32 	%rd21, %r1111, 4;
	add.s64 	%rd22, %rd1, %rd21;
	ld.local.u32 	%r366, [%rd22+4];
	shl.b32 	%r367, %r1111, 5;
	mov.b32 	%r1117, 0;
$L__BB0_80:
	.pragma "nounroll";
	shr.u32 	%r794, %r366, %r1117;
	and.b32  	%r795, %r794, 1;
	setp.eq.b32 	%p44, %r795, 1;
	not.pred 	%p45, %p44;
	add.s32 	%r796, %r367, %r1117;
	mul.lo.s32 	%r797, %r796, 5;
	mul.wide.u32 	%rd23, %r797, 4;
	add.s64 	%rd8, %rd5, %rd23;
	@%p45 bra 	$L__BB0_82;
	ld.global.u32 	%r798, [%rd8];
	xor.b32  	%r938, %r938, %r798;
	ld.global.u32 	%r799, [%rd8+4];
	xor.b32  	%r1121, %r1121, %r799;
	ld.global.u32 	%r800, [%rd8+8];
	xor.b32  	%r1120, %r1120, %r800;
	ld.global.u32 	%r801, [%rd8+12];
	xor.b32  	%r1119, %r1119, %r801;
	ld.global.u32 	%r802, [%rd8+16];
	xor.b32  	%r934, %r934, %r802;
$L__BB0_82:
	and.b32  	%r804, %r794, 2;
	setp.eq.s32 	%p46, %r804, 0;
	@%p46 bra 	$L__BB0_84;
	ld.global.u32 	%r805, [%rd8+20];
	xor.b32  	%r938, %r938, %r805;
	ld.global.u32 	%r806, [%rd8+24];
	xor.b32  	%r1121, %r1121, %r806;
	ld.global.u32 	%r807, [%rd8+28];
	xor.b32  	%r1120, %r1120, %r807;
	ld.global.u32 	%r808, [%rd8+32];
	xor.b32  	%r1119, %r1119, %r808;
	ld.global.u32 	%r809, [%rd8+36];
	xor.b32  	%r934, %r934, %r809;
$L__BB0_84:
	and.b32  	%r811, %r794, 4;
	setp.eq.s32 	%p47, %r811, 0;
	@%p47 bra 	$L__BB0_86;
	ld.global.u32 	%r812, [%rd8+40];
	xor.b32  	%r938, %r938, %r812;
	ld.global.u32 	%r813, [%rd8+44];
	xor.b32  	%r1121, %r1121, %r813;
	ld.global.u32 	%r814, [%rd8+48];
	xor.b32  	%r1120, %r1120, %r814;
	ld.global.u32 	%r815, [%rd8+52];
	xor.b32  	%r1119, %r1119, %r815;
	ld.global.u32 	%r816, [%rd8+56];
	xor.b32  	%r934, %r934, %r816;
$L__BB0_86:
	and.b32  	%r818, %r794, 8;
	setp.eq.s32 	%p48, %r818, 0;
	@%p48 bra 	$L__BB0_88;
	ld.global.u32 	%r819, [%rd8+60];
	xor.b32  	%r938, %r938, %r819;
	ld.global.u32 	%r820, [%rd8+64];
	xor.b32  	%r1121, %r1121, %r820;
	ld.global.u32 	%r821, [%rd8+68];
	xor.b32  	%r1120, %r1120, %r821;
	ld.global.u32 	%r822, [%rd8+72];
	xor.b32  	%r1119, %r1119, %r822;
	ld.global.u32 	%r823, [%rd8+76];
	xor.b32  	%r934, %r934, %r823;
$L__BB0_88:
	and.b32  	%r825, %r794, 16;
	setp.eq.s32 	%p49, %r825, 0;
	@%p49 bra 	$L__BB0_90;
	ld.global.u32 	%r826, [%rd8+80];
	xor.b32  	%r938, %r938, %r826;
	ld.global.u32 	%r827, [%rd8+84];
	xor.b32  	%r1121, %r1121, %r827;
	ld.global.u32 	%r828, [%rd8+88];
	xor.b32  	%r1120, %r1120, %r828;
	ld.global.u32 	%r829, [%rd8+92];
	xor.b32  	%r1119, %r1119, %r829;
	ld.global.u32 	%r830, [%rd8+96];
	xor.b32  	%r934, %r934, %r830;
$L__BB0_90:
	and.b32  	%r832, %r794, 32;
	setp.eq.s32 	%p50, %r832, 0;
	@%p50 bra 	$L__BB0_92;
	ld.global.u32 	%r833, [%rd8+100];
	xor.b32  	%r938, %r938, %r833;
	ld.global.u32 	%r834, [%rd8+104];
	xor.b32  	%r1121, %r1121, %r834;
	ld.global.u32 	%r835, [%rd8+108];
	xor.b32  	%r1120, %r1120, %r835;
	ld.global.u32 	%r836, [%rd8+112];
	xor.b32  	%r1119, %r1119, %r836;
	ld.global.u32 	%r837, [%rd8+116];
	xor.b32  	%r934, %r934, %r837;
$L__BB0_92:
	and.b32  	%r839, %r794, 64;
	setp.eq.s32 	%p51, %r839, 0;
	@%p51 bra 	$L__BB0_94;
	ld.global.u32 	%r840, [%rd8+120];
	xor.b32  	%r938, %r938, %r840;
	ld.global.u32 	%r841, [%rd8+124];
	xor.b32  	%r1121, %r1121, %r841;
	ld.global.u32 	%r842, [%rd8+128];
	xor.b32  	%r1120, %r1120, %r842;
	ld.global.u32 	%r843, [%rd8+132];
	xor.b32  	%r1119, %r1119, %r843;
	ld.global.u32 	%r844, [%rd8+136];
	xor.b32  	%r934, %r934, %r844;
$L__BB0_94:
	and.b32  	%r846, %r794, 128;
	setp.eq.s32 	%p52, %r846, 0;
	@%p52 bra 	$L__BB0_96;
	ld.global.u32 	%r847, [%rd8+140];
	xor.b32  	%r938, %r938, %r847;
	ld.global.u32 	%r848, [%rd8+144];
	xor.b32  	%r1121, %r1121, %r848;
	ld.global.u32 	%r849, [%rd8+148];
	xor.b32  	%r1120, %r1120, %r849;
	ld.global.u32 	%r850, [%rd8+152];
	xor.b32  	%r1119, %r1119, %r850;
	ld.global.u32 	%r851, [%rd8+156];
	xor.b32  	%r934, %r934, %r851;
$L__BB0_96:
	and.b32  	%r853, %r794, 256;
	setp.eq.s32 	%p53, %r853, 0;
	@%p53 bra 	$L__BB0_98;
	ld.global.u32 	%r854, [%rd8+160];
	xor.b32  	%r938, %r938, %r854;
	ld.global.u32 	%r855, [%rd8+164];
	xor.b32  	%r1121, %r1121, %r855;
	ld.global.u32 	%r856, [%rd8+168];
	xor.b32  	%r1120, %r1120, %r856;
	ld.global.u32 	%r857, [%rd8+172];
	xor.b32  	%r1119, %r1119, %r857;
	ld.global.u32 	%r858, [%rd8+176];
	xor.b32  	%r934, %r934, %r858;
$L__BB0_98:
	and.b32  	%r860, %r794, 512;
	setp.eq.s32 	%p54, %r860, 0;
	@%p54 bra 	$L__BB0_100;
	ld.global.u32 	%r861, [%rd8+180];
	xor.b32  	%r938, %r938, %r861;
	ld.global.u32 	%r862, [%rd8+184];
	xor.b32  	%r1121, %r1121, %r862;
	ld.global.u32 	%r863, [%rd8+188];
	xor.b32  	%r1120, %r1120, %r863;
	ld.global.u32 	%r864, [%rd8+192];
	xor.b32  	%r1119, %r1119, %r864;
	ld.global.u32 	%r865, [%rd8+196];
	xor.b32  	%r934, %r934, %r865;
$L__BB0_100:
	and.b32  	%r867, %r794, 1024;
	setp.eq.s32 	%p55, %r867, 0;
	@%p55 bra 	$L__BB0_102;
	ld.global.u32 	%r868, [%rd8+200];
	xor.b32  	%r938, %r938, %r868;
	ld.global.u32 	%r869, [%rd8+204];
	xor.b32  	%r1121, %r1121, %r869;
	ld.global.u32 	%r870, [%rd8+208];
	xor.b32  	%r1120, %r1120, %r870;
	ld.global.u32 	%r871, [%rd8+212];
	xor.b32  	%r1119, %r1119, %r871;
	ld.global.u32 	%r872, [%rd8+216];
	xor.b32  	%r934, %r934, %r872;
$L__BB0_102:
	and.b32  	%r874, %r794, 2048;
	setp.eq.s32 	%p56, %r874, 0;
	@%p56 bra 	$L__BB0_104;
	ld.global.u32 	%r875, [%rd8+220];
	xor.b32  	%r938, %r938, %r875;
	ld.global.u32 	%r876, [%rd8+224];
	xor.b32  	%r1121, %r1121, %r876;
	ld.global.u32 	%r877, [%rd8+228];
	xor.b32  	%r1120, %r1120, %r877;
	ld.global.u32 	%r878, [%rd8+232];
	xor.b32  	%r1119, %r1119, %r878;
	ld.global.u32 	%r879, [%rd8+236];
	xor.b32  	%r934, %r934, %r879;
$L__BB0_104:
	and.b32  	%r881, %r794, 4096;
	setp.eq.s32 	%p57, %r881, 0;
	@%p57 bra 	$L__BB0_106;
	ld.global.u32 	%r882, [%rd8+240];
	xor.b32  	%r938, %r938, %r882;
	ld.global.u32 	%r883, [%rd8+244];
	xor.b32  	%r1121, %r1121, %r883;
	ld.global.u32 	%r884, [%rd8+248];
	xor.b32  	%r1120, %r1120, %r884;
	ld.global.u32 	%r885, [%rd8+252];
	xor.b32  	%r1119, %r1119, %r885;
	ld.global.u32 	%r886, [%rd8+256];
	xor.b32  	%r934, %r934, %r886;
$L__BB0_106:
	and.b32  	%r888, %r794, 8192;
	setp.eq.s32 	%p58, %r888, 0;
	@%p58 bra 	$L__BB0_108;
	ld.global.u32 	%r889, [%rd8+260];
	xor.b32  	%r938, %r938, %r889;
	ld.global.u32 	%r890, [%rd8+264];
	xor.b32  	%r1121, %r1121, %r890;
	ld.global.u32 	%r891, [%rd8+268];
	xor.b32  	%r1120, %r1120, %r891;
	ld.global.u32 	%r892, [%rd8+272];
	xor.b32  	%r1119, %r1119, %r892;
	ld.global.u32 	%r893, [%rd8+276];
	xor.b32  	%r934, %r934, %r893;
$L__BB0_108:
	and.b32  	%r895, %r794, 16384;
	setp.eq.s32 	%p59, %r895, 0;
	@%p59 bra 	$L__BB0_110;
	ld.global.u32 	%r896, [%rd8+280];
	xor.b32  	%r938, %r938, %r896;
	ld.global.u32 	%r897, [%rd8+284];
	xor.b32  	%r1121, %r1121, %r897;
	ld.global.u32 	%r898, [%rd8+288];
	xor.b32  	%r1120, %r1120, %r898;
	ld.global.u32 	%r899, [%rd8+292];
	xor.b32  	%r1119, %r1119, %r899;
	ld.global.u32 	%r900, [%rd8+296];
	xor.b32  	%r934, %r934, %r900;
$L__BB0_110:
	and.b32  	%r902, %r794, 32768;
	setp.eq.s32 	%p60, %r902, 0;
	@%p60 bra 	$L__BB0_112;
	ld.global.u32 	%r903, [%rd8+300];
	xor.b32  	%r938, %r938, %r903;
	ld.global.u32 	%r904, [%rd8+304];
	xor.b32  	%r1121, %r1121, %r904;
	ld.global.u32 	%r905, [%rd8+308];
	xor.b32  	%r1120, %r1120, %r905;
	ld.global.u32 	%r906, [%rd8+312];
	xor.b32  	%r1119, %r1119, %r906;
	ld.global.u32 	%r907, [%rd8+316];
	xor.b32  	%r934, %r934, %r907;
$L__BB0_112:
	add.s32 	%r1117, %r1117, 16;
	setp.ne.s32 	%p61, %r1117, 32;
	@%p61 bra 	$L__BB0_80;
	mad.lo.s32 	%r908, %r1111, -31, %r367;
	add.s32 	%r1111, %r908, 1;
	setp.ne.s32 	%p62, %r1111, 5;
	@%p62 bra 	$L__BB0_79;
	st.local.u32 	[%rd1+4], %r938;
	st.local.v2.u32 	[%rd1+8], {%r1121, %r1120};
	st.local.v2.u32 	[%rd1+16], {%r1119, %r934};
$L__BB0_115:
	shr.u64 	%rd27, %rd3, 2;
	add.s32 	%r921, %r921, 1;
	setp.gt.u64 	%p63, %rd3, 3;
	@%p63 bra 	$L__BB0_3;
$L__BB0_116:
	shr.u32 	%r909, %r938, 2;
	xor.b32  	%r910, %r909, %r938;
	shl.b32 	%r911, %r934, 4;
	shl.b32 	%r912, %r910, 1;
	xor.b32  	%r913, %r912, %r911;
	xor.b32  	%r914, %r913, %r910;
	xor.b32  	%r915, %r914, %r934;
	add.s32 	%r916, %r2, %r915;
	add.s32 	%r917, %r916, 362437;
	cvt.rn.f32.u32 	%f1, %r917;
	fma.rn.f32 	%f2, %f1, 0f2F800000, 0f2F000000;
	cvt.f64.f32 	%fd1, %f2;
	setp.ge.f64 	%p64, %fd1, 0d3FE6666666666666;
	selp.u32 	%r918, 1, 0, %p64;
	cvta.to.global.u64 	%rd24, %rd10;
	shl.b64 	%rd25, %rd2, 2;
	add.s64 	%rd26, %rd24, %rd25;
	st.global.u32 	[%rd26], %r918;
$L__BB0_117:
	ret;

}
	// .globl	_Z10performLBMPdS_PiS_S_S_S_PKdPKiS4_S4_dii
.visible .entry _Z10performLBMPdS_PiS_S_S_S_PKdPKiS4_S4_dii(
	.param .u64 .ptr .align 1 _Z10performLBMPdS_PiS_S_S_S_PKdPKiS4_S4_dii_param_0,
	.param .u64 .ptr .align 1 _Z10performLBMPdS_PiS_S_S_S_PKdPKiS4_S4_dii_param_1,
	.param .u64 .ptr .align 1 _Z10performLBMPdS_PiS_S_S_S_PKdPKiS4_S4_dii_param_2,
	.param .u64 .ptr .align 1 _Z10performLBMPdS_PiS_S_S_S_PKdPKiS4_S4_dii_param_3,
	.param .u64 .ptr .align 1 _Z10performLBMPdS_PiS_S_S_S_PKdPKiS4_S4_dii_param_4,
	.param .u64 .ptr .align 1 _Z10performLBMPdS_PiS_S_S_S_PKdPKiS4_S4_dii_param_5,
	.param .u64 .ptr .align 1 _Z10performLBMPdS_PiS_S_S_S_PKdPKiS4_S4_dii_param_6,
	.param .u64 .ptr .align 1 _Z10performLBMPdS_PiS_S_S_S_PKdPKiS4_S4_dii_param_7,
	.param .u64 .ptr .align 1 _Z10performLBMPdS_PiS_S_S_S_PKdPKiS4_S4_dii_param_8,
	.param .u64 .ptr .align 1 _Z10performLBMPdS_PiS_S_S_S_PKdPKiS4_S4_dii_param_9,
	.param .u64 .ptr .align 1 _Z10performLBMPdS_PiS_S_S_S_PKdPKiS4_S4_dii_param_10,
	.param .f64 _Z10performLBMPdS_PiS_S_S_S_PKdPKiS4_S4_dii_param_11,
	.param .u32 _Z10performLBMPdS_PiS_S_S_S_PKdPKiS4_S4_dii_param_12,
	.param .u32 _Z10performLBMPdS_PiS_S_S_S_PKdPKiS4_S4_dii_param_13
)
{
	.reg .pred 	%p<6>;
	.reg .b32 	%r<69>;
	.reg .b64 	%rd<44>;
	.reg .b64 	%fd<198>;

	ld.param.u64 	%rd14, [_Z10performLBMPdS_PiS_S_S_S_PKdPKiS4_S4_dii_param_0];
	ld.param.u64 	%rd15, [_Z10performLBMPdS_PiS_S_S_S_PKdPKiS4_S4_dii_param_1];
	ld.param.u64 	%rd8, [_Z10performLBMPdS_PiS_S_S_S_PKdPKiS4_S4_dii_param_2];
	ld.param.u64 	%rd12, [_Z10performLBMPdS_PiS_S_S_S_PKdPKiS4_S4_dii_param_6];
	ld.param.u64 	%rd16, [_Z10performLBMPdS_PiS_S_S_S_PKdPKiS4_S4_dii_param_8];
	ld.param.u64 	%rd17, [_Z10performLBMPdS_PiS_S_S_S_PKdPKiS4_S4_dii_param_9];
	ld.param.u32 	%r5, [_Z10performLBMPdS_PiS_S_S_S_PKdPKiS4_S4_dii_param_12];
	ld.param.u32 	%r6, [_Z10performLBMPdS_PiS_S_S_S_PKdPKiS4_S4_dii_param_13];
	cvta.to.global.u64 	%rd1, %rd16;
	cvta.to.global.u64 	%rd2, %rd17;
	cvta.to.global.u64 	%rd3, %rd15;
	cvta.to.global.u64 	%rd4, %rd14;
	mov.u32 	%r7, %ctaid.x;
	mov.u32 	%r8, %ntid.x;
	mov.u32 	%r9, %tid.x;
	mad.lo.s32 	%r1, %r7, %r8, %r9;
	mul.lo.s32 	%r2, %r6, %r5;
	mul.lo.s32 	%r10, %r2, 9;
	setp.ge.s32 	%p1, %r1, %r10;
	@%p1 bra 	$L__BB1_9;
	mul.wide.s32 	%rd18, %r1, 8;
	add.s64 	%rd5, %rd4, %rd18;
	ld.global.f64 	%fd197, [%rd5];
	add.s64 	%rd19, %rd3, %rd18;
	st.global.f64 	[%rd19], %fd197;
	div.s32 	%r3, %r1, %r2;
	setp.lt.s32 	%p2, %r3, 1;
	@%p2 bra 	$L__BB1_3;
	mul.wide.u32 	%rd20, %r3, 4;
	add.s64 	%rd21, %rd2, %rd20;
	ld.global.u32 	%r11, [%rd21];
	div.s32 	%r12, %r1, %r5;
	rem.s32 	%r13, %r12, %r6;
	sub.s32 	%r14, %r13, %r11;
	rem.s32 	%r15, %r14, %r6;
	add.s32 	%r16, %r15, %r6;
	rem.s32 	%r17, %r16, %r6;
	add.s64 	%rd22, %rd1, %rd20;
	ld.global.u32 	%r18, [%rd22];
	mul.lo.s32 	%r19, %r12, %r5;
	sub.s32 	%r20, %r1, %r19;
	sub.s32 	%r21, %r20, %r18;
	rem.s32 	%r22, %r21, %r5;
	add.s32 	%r23, %r22, %r5;
	rem.s32 	%r24, %r23, %r5;
	mad.lo.s32 	%r25, %r17, %r5, %r24;
	mad.lo.s32 	%r26, %r25, 9, %r3;
	mul.wide.s32 	%rd23, %r26, 8;
	add.s64 	%rd24, %rd3, %rd23;
	ld.global.f64 	%fd197, [%rd24];
	st.global.f64 	[%rd5], %fd197;
$L__BB1_3:
	mul.hi.s32 	%r27, %r1, 954437177;
	shr.u32 	%r28, %r27, 31;
	shr.s32 	%r29, %r27, 1;
	add.s32 	%r4, %r29, %r28;
	cvta.to.global.u64 	%rd25, %rd8;
	mul.wide.s32 	%rd26, %r4, 4;
	add.s64 	%rd6, %rd25, %rd26;
	ld.global.u32 	%r30, [%rd6];
	setp.ne.s32 	%p3, %r30, 1;
	cvta.to.global.u64 	%rd27, %rd12;
	add.s64 	%rd7, %rd27, %rd18;
	@%p3 bra 	$L__BB1_5;
	st.global.f64 	[%rd7], %fd197;
$L__BB1_5:
	setp.ne.s32 	%p4, %r3, 0;
	@%p4 bra 	$L__BB1_7;
	ld.param.f64 	%fd196, [_Z10performLBMPdS_PiS_S_S_S_PKdPKiS4_S4_dii_param_11];
	ld.param.u64 	%rd43, [_Z10performLBMPdS_PiS_S_S_S_PKdPKiS4_S4_dii_param_7];
	ld.param.u64 	%rd42, [_Z10performLBMPdS_PiS_S_S_S_PKdPKiS4_S4_dii_param_5];
	ld.param.u64 	%rd41, [_Z10performLBMPdS_PiS_S_S_S_PKdPKiS4_S4_dii_param_4];
	ld.param.u64 	%rd40, [_Z10performLBMPdS_PiS_S_S_S_PKdPKiS4_S4_dii_param_3];
	cvta.to.global.u64 	%rd29, %rd43;
	mul.lo.s32 	%r31, %r4, 9;
	mul.wide.s32 	%rd30, %r31, 8;
	add.s64 	%rd31, %rd4, %rd30;
	ld.global.f64 	%fd5, [%rd31];
	add.f64 	%fd6, %fd5, 0d0000000000000000;
	ld.global.f64 	%fd7, [%rd31+8];
	add.f64 	%fd8, %fd6, %fd7;
	ld.global.f64 	%fd9, [%rd31+16];
	add.f64 	%fd10, %fd8, %fd9;
	ld.global.f64 	%fd11, [%rd31+24];
	add.f64 	%fd12, %fd10, %fd11;
	ld.global.f64 	%fd13, [%rd31+32];
	add.f64 	%fd14, %fd12, %fd13;
	ld.global.f64 	%fd15, [%rd31+40];
	add.f64 	%fd16, %fd14, %fd15;
	ld.global.f64 	%fd17, [%rd31+48];
	add.f64 	%fd18, %fd16, %fd17;
	ld.global.f64 	%fd19, [%rd31+56];
	add.f64 	%fd20, %fd18, %fd19;
	ld.global.f64 	%fd21, [%rd31+64];
	add.f64 	%fd22, %fd20, %fd21;
	cvta.to.global.u64 	%rd32, %rd40;
	mul.wide.s32 	%rd33, %r4, 8;
	add.s64 	%rd34, %rd32, %rd33;
	st.global.f64 	[%rd34], %fd22;
	ld.global.f64 	%fd23, [%rd31];
	ld.global.u32 	%r32, [%rd1];
	cvt.rn.f64.s32 	%fd24, %r32;
	fma.rn.f64 	%fd25, %fd23, %fd24, 0d0000000000000000;
	ld.global.f64 	%fd26, [%rd31+8];
	ld.global.u32 	%r33, [%rd1+4];
	cvt.rn.f64.s32 	%fd27, %r33;
	fma.rn.f64 	%fd28, %fd26, %fd27, %fd25;
	ld.global.f64 	%fd29, [%rd31+16];
	ld.global.u32 	%r34, [%rd1+8];
	cvt.rn.f64.s32 	%fd30, %r34;
	fma.rn.f64 	%fd31, %fd29, %fd30, %fd28;
	ld.global.f64 	%fd32, [%rd31+24];
	ld.global.u32 	%r35, [%rd1+12];
	cvt.rn.f64.s32 	%fd33, %r35;
	fma.rn.f64 	%fd34, %fd32, %fd33, %fd31;
	ld.global.f64 	%fd35, [%rd31+32];
	ld.global.u32 	%r36, [%rd1+16];
	cvt.rn.f64.s32 	%fd36, %r36;
	fma.rn.f64 	%fd37, %fd35, %fd36, %fd34;
	ld.global.f64 	%fd38, [%rd31+40];
	ld.global.u32 	%r37, [%rd1+20];
	cvt.rn.f64.s32 	%fd39, %r37;
	fma.rn.f64 	%fd40, %fd38, %fd39, %fd37;
	ld.global.f64 	%fd41, [%rd31+48];
	ld.global.u32 	%r38, [%rd1+24];
	cvt.rn.f64.s32 	%fd42, %r38;
	fma.rn.f64 	%fd43, %fd41, %fd42, %fd40;
	ld.global.f64 	%fd44, [%rd31+56];
	ld.global.u32 	%r39, [%rd1+28];
	cvt.rn.f64.s32 	%fd45, %r39;
	fma.rn.f64 	%fd46, %fd44, %fd45, %fd43;
	ld.global.f64 	%fd47, [%rd31+64];
	ld.global.u32 	%r40, [%rd1+32];
	cvt.rn.f64.s32 	%fd48, %r40;
	fma.rn.f64 	%fd49, %fd47, %fd48, %fd46;
	div.rn.f64 	%fd50, %fd49, %fd22;
	add.f64 	%fd51, %fd196, %fd50;
	cvta.to.global.u64 	%rd35, %rd41;
	add.s64 	%rd36, %rd35, %rd33;
	st.global.f64 	[%rd36], %fd51;
	ld.global.f64 	%fd52, [%rd31];
	ld.global.u32 	%r41, [%rd2];
	cvt.rn.f64.s32 	%fd53, %r41;
	fma.rn.f64 	%fd54, %fd52, %fd53, 0d0000000000000000;
	ld.global.f64 	%fd55, [%rd31+8];
	ld.global.u32 	%r42, [%rd2+4];
	cvt.rn.f64.s32 	%fd56, %r42;
	fma.rn.f64 	%fd57, %fd55, %fd56, %fd54;
	ld.global.f64 	%fd58, [%rd31+16];
	ld.global.u32 	%r43, [%rd2+8];
	cvt.rn.f64.s32 	%fd59, %r43;
	fma.rn.f64 	%fd60, %fd58, %fd59, %fd57;
	ld.global.f64 	%fd61, [%rd31+24];
	ld.global.u32 	%r44, [%rd2+12];
	cvt.rn.f64.s32 	%fd62, %r44;
	fma.rn.f64 	%fd63, %fd61, %fd62, %fd60;
	ld.global.f64 	%fd64, [%rd31+32];
	ld.global.u32 	%r45, [%rd2+16];
	cvt.rn.f64.s32 	%fd65, %r45;
	fma.rn.f64 	%fd66, %fd64, %fd65, %fd63;
	ld.global.f64 	%fd67, [%rd31+40];
	ld.global.u32 	%r46, [%rd2+20];
	cvt.rn.f64.s32 	%fd68, %r46;
	fma.rn.f64 	%fd69, %fd67, %fd68, %fd66;
	ld.global.f64 	%fd70, [%rd31+48];
	ld.global.u32 	%r47, [%rd2+24];
	cvt.rn.f64.s32 	%fd71, %r47;
	fma.rn.f64 	%fd72, %fd70, %fd71, %fd69;
	ld.global.f64 	%fd73, [%rd31+56];
	ld.global.u32 	%r48, [%rd2+28];
	cvt.rn.f64.s32 	%fd74, %r48;
	fma.rn.f64 	%fd75, %fd73, %fd74, %fd72;
	ld.global.f64 	%fd76, [%rd31+64];
	ld.global.u32 	%r49, [%rd2+32];
	cvt.rn.f64.s32 	%fd77, %r49;
	fma.rn.f64 	%fd78, %fd76, %fd77, %fd75;
	ld.global.f64 	%fd79, [%rd34];
	div.rn.f64 	%fd80, %fd78, %fd79;
	cvta.to.global.u64 	%rd37, %rd42;
	add.s64 	%rd38, %rd37, %rd33;
	st.global.f64 	[%rd38], %fd80;
	ld.global.f64 	%fd81, [%rd36];
	ld.global.u32 	%r50, [%rd1];
	cvt.rn.f64.s32 	%fd82, %r50;
	ld.global.u32 	%r51, [%rd2];
	cvt.rn.f64.s32 	%fd83, %r51;
	mul.f64 	%fd84, %fd80, %fd83;
	fma.rn.f64 	%fd85, %fd81, %fd82, %fd84;
	add.s64 	%rd39, %rd3, %rd30;
	st.global.f64 	[%rd39], %fd85;
	ld.global.u32 	%r52, [%rd1+4];
	cvt.rn.f64.s32 	%fd86, %r52;
	ld.global.u32 	%r53, [%rd2+4];
	cvt.rn.f64.s32 	%fd87, %r53;
	mul.f64 	%fd88, %fd80, %fd87;
	fma.rn.f64 	%fd89, %fd81, %fd86, %fd88;
	st.global.f64 	[%rd39+8], %fd89;
	ld.global.u32 	%r54, [%rd1+8];
	cvt.rn.f64.s32 	%fd90, %r54;
	ld.global.u32 	%r55, [%rd2+8];
	cvt.rn.f64.s32 	%fd91, %r55;
	mul.f64 	%fd92, %fd80, %fd91;
	fma.rn.f64 	%fd93, %fd81, %fd90, %fd92;
	st.global.f64 	[%rd39+16], %fd93;
	ld.global.u32 	%r56, [%rd1+12];
	cvt.rn.f64.s32 	%fd94, %r56;
	ld.global.u32 	%r57, [%rd2+12];
	cvt.rn.f64.s32 	%fd95, %r57;
	mul.f64 	%fd96, %fd80, %fd95;
	fma.rn.f64 	%fd97, %fd81, %fd94, %fd96;
	st.global.f64 	[%rd39+24], %fd97;
	ld.global.u32 	%r58, [%rd1+16];
	cvt.rn.f64.s32 	%fd98, %r58;
	ld.global.u32 	%r59, [%rd2+16];
	cvt.rn.f64.s32 	%fd99, %r59;
	mul.f64 	%fd100, %fd80, %fd99;
	fma.rn.f64 	%fd101, %fd81, %fd98, %fd100;
	st.global.f64 	[%rd39+32], %fd101;
	ld.global.u32 	%r60, [%rd1+20];
	cvt.rn.f64.s32 	%fd102, %r60;
	ld.global.u32 	%r61, [%rd2+20];
	cvt.rn.f64.s32 	%fd103, %r61;
	mul.f64 	%fd104, %fd80, %fd103;
	fma.rn.f64 	%fd105, %fd81, %fd102, %fd104;
	st.global.f64 	[%rd39+40], %fd105;
	ld.global.u32 	%r62, [%rd1+24];
	cvt.rn.f64.s32 	%fd106, %r62;
	ld.global.u32 	%r63, [%rd2+24];
	cvt.rn.f64.s32 	%fd107, %r63;
	mul.f64 	%fd108, %fd80, %fd107;
	fma.rn.f64 	%fd109, %fd81, %fd106, %fd108;
	st.global.f64 	[%rd39+48], %fd109;
	ld.global.u32 	%r64, [%rd1+28];
	cvt.rn.f64.s32 	%fd110, %r64;
	ld.global.u32 	%r65, [%rd2+28];
	cvt.rn.f64.s32 	%fd111, %r65;
	mul.f64 	%fd112, %fd80, %fd111;
	fma.rn.f64 	%fd113, %fd81, %fd110, %fd112;
	st.global.f64 	[%rd39+56], %fd113;
	ld.global.u32 	%r66, [%rd1+32];
	cvt.rn.f64.s32 	%fd114, %r66;
	ld.global.u32 	%r67, [%rd2+32];
	cvt.rn.f64.s32 	%fd115, %r67;
	mul.f64 	%fd116, %fd80, %fd115;
	fma.rn.f64 	%fd117, %fd81, %fd114, %fd116;
	fma.rn.f64 	%fd118, %fd85, 0d4012000000000000, 0d4008000000000000;
	mul.f64 	%fd119, %fd85, %fd118;
	st.global.f64 	[%rd39], %fd119;
	fma.rn.f64 	%fd120, %fd89, 0d4012000000000000, 0d4008000000000000;
	mul.f64 	%fd121, %fd89, %fd120;
	st.global.f64 	[%rd39+8], %fd121;
	fma.rn.f64 	%fd122, %fd93, 0d4012000000000000, 0d4008000000000000;
	mul.f64 	%fd123, %fd93, %fd122;
	st.global.f64 	[%rd39+16], %fd123;
	fma.rn.f64 	%fd124, %fd97, 0d4012000000000000, 0d4008000000000000;
	mul.f64 	%fd125, %fd97, %fd124;
	st.global.f64 	[%rd39+24], %fd125;
	fma.rn.f64 	%fd126, %fd101, 0d4012000000000000, 0d4008000000000000;
	mul.f64 	%fd127, %fd101, %fd126;
	st.global.f64 	[%rd39+32], %fd127;
	fma.rn.f64 	%fd128, %fd105, 0d4012000000000000, 0d4008000000000000;
	mul.f64 	%fd129, %fd105, %fd128;
	st.global.f64 	[%rd39+40], %fd129;
	fma.rn.f64 	%fd130, %fd109, 0d4012000000000000, 0d4008000000000000;
	mul.f64 	%fd131, %fd109, %fd130;
	st.global.f64 	[%rd39+48], %fd131;
	fma.rn.f64 	%fd132, %fd113, 0d4012000000000000, 0d4008000000000000;
	mul.f64 	%fd133, %fd113, %fd132;
	st.global.f64 	[%rd39+56], %fd133;
	fma.rn.f64 	%fd134, %fd117, 0d4012000000000000, 0d4008000000000000;
	mul.f64 	%fd135, %fd117, %fd134;
	st.global.f64 	[%rd39+64], %fd135;
	ld.global.f64 	%fd136, [%rd36];
	ld.global.f64 	%fd137, [%rd38];
	mul.f64 	%fd138, %fd137, %fd137;
	fma.rn.f64 	%fd139, %fd136, %fd136, %fd138;
	mul.f64 	%fd140, %fd139, 0d3FF8000000000000;
	sub.f64 	%fd141, %fd119, %fd140;
	st.global.f64 	[%rd39], %fd141;
	sub.f64 	%fd142, %fd121, %fd140;
	st.global.f64 	[%rd39+8], %fd142;
	sub.f64 	%fd143, %fd123, %fd140;
	st.global.f64 	[%rd39+16], %fd143;
	sub.f64 	%fd144, %fd125, %fd140;
	st.global.f64 	[%rd39+24], %fd144;
	sub.f64 	%fd145, %fd127, %fd140;
	st.global.f64 	[%rd39+32], %fd145;
	sub.f64 	%fd146, %fd129, %fd140;
	st.global.f64 	[%rd39+40], %fd146;
	sub.f64 	%fd147, %fd131, %fd140;
	st.global.f64 	[%rd39+48], %fd147;
	sub.f64 	%fd148, %fd133, %fd140;
	st.global.f64 	[%rd39+56], %fd148;
	sub.f64 	%fd149, %fd135, %fd140;
	st.global.f64 	[%rd39+64], %fd149;
	ld.global.f64 	%fd150, [%rd34];
	add.f64 	%fd151, %fd141, 0d3FF0000000000000;
	ld.global.f64 	%fd152, [%rd29];
	mul.f64 	%fd153, %fd151, %fd152;
	mul.f64 	%fd154, %fd150, %fd153;
	st.global.f64 	[%rd31], %fd154;
	ld.global.f64 	%fd155, [%rd39+8];
	add.f64 	%fd156, %fd155, 0d3FF0000000000000;
	ld.global.f64 	%fd157, [%rd29+8];
	mul.f64 	%fd158, %fd156, %fd157;
	mul.f64 	%fd159, %fd150, %fd158;
	st.global.f64 	[%rd31+8], %fd159;
	ld.global.f64 	%fd160, [%rd39+16];
	add.f64 	%fd161, %fd160, 0d3FF0000000000000;
	ld.global.f64 	%fd162, [%rd29+16];
	mul.f64 	%fd163, %fd161, %fd162;
	mul.f64 	%fd164, %fd150, %fd163;
	st.global.f64 	[%rd31+16], %fd164;
	ld.global.f64 	%fd165, [%rd39+24];
	add.f64 	%fd166, %fd165, 0d3FF0000000000000;
	ld.global.f64 	%fd167, [%rd29+24];
	mul.f64 	%fd168, %fd166, %fd167;
	mul.f64 	%fd169, %fd150, %fd168;
	st.global.f64 	[%rd31+24], %fd169;
	ld.global.f64 	%fd170, [%rd39+32];
	add.f64 	%fd171, %fd170, 0d3FF0000000000000;
	ld.global.f64 	%fd172, [%rd29+32];
	mul.f64 	%fd173, %fd171, %fd172;
	mul.f64 	%fd174, %fd150, %fd173;
	st.global.f64 	[%rd31+32], %fd174;
	ld.global.f64 	%fd175, [%rd39+40];
	add.f64 	%fd176, %fd175, 0d3FF0000000000000;
	ld.global.f64 	%fd177, [%rd29+40];
	mul.f64 	%fd178, %fd176, %fd177;
	mul.f64 	%fd179, %fd150, %fd178;
	st.global.f64 	[%rd31+40], %fd179;
	ld.global.f64 	%fd180, [%rd39+48];
	add.f64 	%fd181, %fd180, 0d3FF0000000000000;
	ld.global.f64 	%fd182, [%rd29+48];
	mul.f64 	%fd183, %fd181, %fd182;
	mul.f64 	%fd184, %fd150, %fd183;
	st.global.f64 	[%rd31+48], %fd184;
	ld.global.f64 	%fd185, [%rd39+56];
	add.f64 	%fd186, %fd185, 0d3FF0000000000000;
	ld.global.f64 	%fd187, [%rd29+56];
	mul.f64 	%fd188, %fd186, %fd187;
	mul.f64 	%fd189, %fd150, %fd188;
	st.global.f64 	[%rd31+56], %fd189;
	ld.global.f64 	%fd190, [%rd39+64];
	add.f64 	%fd191, %fd190, 0d3FF0000000000000;
	ld.global.f64 	%fd192, [%rd29+64];
	mul.f64 	%fd193, %fd191, %fd192;
	mul.f64 	%fd194, %fd150, %fd193;
	st.global.f64 	[%rd31+64], %fd194;
$L__BB1_7:
	ld.global.u32 	%r68, [%rd6];
	setp.ne.s32 	%p5, %r68, 1;
	@%p5 bra 	$L__BB1_9;
	ld.global.f64 	%fd195, [%rd7];
	st.global.f64 	[%rd5], %fd195;
$L__BB1_9:
	ret;

}


// ===== COMPILED SASS (sm_100) =====

	.target	sm_100

	.elftype	@"ET_EXEC"


//--------------------- .note.nv.tkinfo           --------------------------
	.section	.note.nv.tkinfo,"",@"SHT_NOTE"
	.sectionflags	@"SHF_NOTE_NV_TKINFO"
	.tkinfo
        /*0018*/ 	.word	0x00000002
        /*0030*/ 	.string	""
        /*0030*/ 	.string	"ptxas"
        /*0030*/ 	.string	"Cuda compilation tools, release 13.0, V13.0.88"
        /*0030*/ 	.string	"Build cuda_13.0.r13.0/compiler.36424714_0"
        /*0030*/ 	.string	"-arch sm_100 -m 64 "



//--------------------- .note.nv.cuinfo           --------------------------
	.section	.note.nv.cuinfo,"",@"SHT_NOTE"
	.sectionflags	@"SHF_NOTE_NV_CUINFO"
        /*0018*/ 	.short	0x0002
        /*001a*/ 	.short	0x0064
        /*001c*/ 	.short	0x0082
	.zero		2


//--------------------- .nv.info                  --------------------------
	.section	.nv.info,"",@"SHT_CUDA_INFO"
	.align	4


	//----- nvinfo : EIATTR_REGCOUNT
	.align		4
        /*0000*/ 	.byte	0x04, 0x2f
        /*0002*/ 	.short	(.L_10 - .L_9)
	.align		4
.L_9:
        /*0004*/ 	.word	index@(_Z15initializeSolidPiii)
        /*0008*/ 	.word	0x0000001f


	//----- nvinfo : EIATTR_FRAME_SIZE
	.align		4
.L_10:
        /*000c*/ 	.byte	0x04, 0x11
        /*000e*/ 	.short	(.L_12 - .L_11)
	.align		4
.L_11:
        /*0010*/ 	.word	index@(_Z15initializeSolidPiii)
        /*0014*/ 	.word	0x00000030


	//----- nvinfo : EIATTR_REGCOUNT
	.align		4
.L_12:
        /*0018*/ 	.byte	0x04, 0x2f
        /*001a*/ 	.short	(.L_14 - .L_13)
	.align		4
.L_13:
        /*001c*/ 	.word	index@(_Z10performLBMPdS_PiS_S_S_S_PKdPKiS4_S4_dii)
        /*0020*/ 	.word	0x00000030


	//----- nvinfo : EIATTR_FRAME_SIZE
	.align		4
.L_14:
        /*0024*/ 	.byte	0x04, 0x11
        /*0026*/ 	.short	(.L_16 - .L_15)
	.align		4
.L_15:
        /*0028*/ 	.word	index@($__internal_0_$__cuda_sm20_div_rn_f64_full)
        /*002c*/ 	.word	0x00000000


	//----- nvinfo : EIATTR_FRAME_SIZE
	.align		4
.L_16:
        /*0030*/ 	.byte	0x04, 0x11
        /*0032*/ 	.short	(.L_18 - .L_17)
	.align		4
.L_17:
        /*0034*/ 	.word	index@(_Z10performLBMPdS_PiS_S_S_S_PKdPKiS4_S4_dii)
        /*0038*/ 	.word	0x00000000


	//----- nvinfo : EIATTR_MIN_STACK_SIZE
	.align		4
.L_18:
        /*003c*/ 	.byte	0x04, 0x12
        /*003e*/ 	.short	(.L_20 - .L_19)
	.align		4
.L_19:
        /*0040*/ 	.word	index@(_Z10performLBMPdS_PiS_S_S_S_PKdPKiS4_S4_dii)
        /*0044*/ 	.word	0x00000000


	//----- nvinfo : EIATTR_MIN_STACK_SIZE
	.align		4
.L_20:
        /*0048*/ 	.byte	0x04, 0x12
        /*004a*/ 	.short	(.L_22 - .L_21)
	.align		4
.L_21:
        /*004c*/ 	.word	index@(_Z15initializeSolidPiii)
        /*0050*/ 	.word	0x00000030
.L_22:


//--------------------- .nv.compat                --------------------------
	.section	.nv.compat,"",@"SHT_CUDA_COMPAT_INFO"
	.align	4
        /*0000*/ 	.byte	0x02, 0x09, 0x00, 0x00, 0x02, 0x02, 0x01, 0x00, 0x02, 0x05, 0x05, 0x00, 0x03, 0x07, 0x01, 0x01
        /*0010*/ 	.byte	0x02, 0x03, 0x00, 0x00, 0x02, 0x06, 0x01, 0x00, 0x04, 0x0b, 0x08, 0x00, 0x01, 0x00, 0x00, 0x00
        /*0020*/ 	.byte	0x00, 0x00, 0x00, 0x00


//--------------------- .nv.info._Z10performLBMPdS_PiS_S_S_S_PKdPKiS4_S4_dii --------------------------
	.section	.nv.info._Z10performLBMPdS_PiS_S_S_S_PKdPKiS4_S4_dii,"",@"SHT_CUDA_INFO"
	.sectionflags	@""
	.align	4


	//----- nvinfo : EIATTR_CUDA_API_VERSION
	.align		4
        /*0000*/ 	.byte	0x04, 0x37
        /*0002*/ 	.short	(.L_24 - .L_23)
.L_23:
        /*0004*/ 	.word	0x00000082


	//----- nvinfo : EIATTR_KPARAM_INFO
	.align		4
.L_24:
        /*0008*/ 	.byte	0x04, 0x17
        /*000a*/ 	.short	(.L_26 - .L_25)
.L_25:
        /*000c*/ 	.word	0x00000000
        /*0010*/ 	.short	0x000d
        /*0012*/ 	.short	0x0064
        /*0014*/ 	.byte	0x00, 0xf0, 0x11, 0x00


	//----- nvinfo : EIATTR_KPARAM_INFO
	.align		4
.L_26:
        /*0018*/ 	.byte	0x04, 0x17
        /*001a*/ 	.short	(.L_28 - .L_27)
.L_27:
        /*001c*/ 	.word	0x00000000
        /*0020*/ 	.short	0x000c
        /*0022*/ 	.short	0x0060
        /*0024*/ 	.byte	0x00, 0xf0, 0x11, 0x00


	//----- nvinfo : EIATTR_KPARAM_INFO
	.align		4
.L_28:
        /*0028*/ 	.byte	0x04, 0x17
        /*002a*/ 	.short	(.L_30 - .L_29)
.L_29:
        /*002c*/ 	.word	0x00000000
        /*0030*/ 	.short	0x000b
        /*0032*/ 	.short	0x0058
        /*0034*/ 	.byte	0x00, 0xf0, 0x21, 0x00


	//----- nvinfo : EIATTR_KPARAM_INFO
	.align		4
.L_30:
        /*0038*/ 	.byte	0x04, 0x17
        /*003a*/ 	.short	(.L_32 - .L_31)
.L_31:
        /*003c*/ 	.word	0x00000000
        /*0040*/ 	.short	0x000a
        /*0042*/ 	.short	0x0050
        /*0044*/ 	.byte	0x00, 0xf5, 0x21, 0x00


	//----- nvinfo : EIATTR_KPARAM_INFO
	.align		4
.L_32:
        /*0048*/ 	.byte	0x04, 0x17
        /*004a*/ 	.short	(.L_34 - .L_33)
.L_33:
        /*004c*/ 	.word	0x00000000
        /*0050*/ 	.short	0x0009
        /*0052*/ 	.short	0x0048
        /*0054*/ 	.byte	0x00, 0xf5, 0x21, 0x00


	//----- nvinfo : EIATTR_KPARAM_INFO
	.align		4
.L_34:
        /*0058*/ 	.byte	0x04, 0x17
        /*005a*/ 	.short	(.L_36 - .L_35)
.L_35:
        /*005c*/ 	.word	0x00000000
        /*0060*/ 	.short	0x0008
        /*0062*/ 	.short	0x0040
        /*0064*/ 	.byte	0x00, 0xf5, 0x21, 0x00


	//----- nvinfo : EIATTR_KPARAM_INFO
	.align		4
.L_36:
        /*0068*/ 	.byte	0x04, 0x17
        /*006a*/ 	.short	(.L_38 - .L_37)
.L_37:
        /*006c*/ 	.word	0x00000000
        /*0070*/ 	.short	0x0007
        /*0072*/ 	.short	0x0038
        /*0074*/ 	.byte	0x00, 0xf5, 0x21, 0x00


	//----- nvinfo : EIATTR_KPARAM_INFO
	.align		4
.L_38:
        /*0078*/ 	.byte	0x04, 0x17
        /*007a*/ 	.short	(.L_40 - .L_39)
.L_39:
        /*007c*/ 	.word	0x00000000
        /*0080*/ 	.short	0x0006
        /*0082*/ 	.short	0x0030
        /*0084*/ 	.byte	0x00, 0xf5, 0x21, 0x00


	//----- nvinfo : EIATTR_KPARAM_INFO
	.align		4
.L_40:
        /*0088*/ 	.byte	0x04, 0x17
        /*008a*/ 	.short	(.L_42 - .L_41)
.L_41:
        /*008c*/ 	.word	0x00000000
        /*0090*/ 	.short	0x0005
        /*0092*/ 	.short	0x0028
        /*0094*/ 	.byte	0x00, 0xf5, 0x21, 0x00


	//----- nvinfo : EIATTR_KPARAM_INFO
	.align		4
.L_42:
        /*0098*/ 	.byte	0x04, 0x17
        /*009a*/ 	.short	(.L_44 - .L_43)
.L_43:
        /*009c*/ 	.word	0x00000000
        /*00a0*/ 	.short	0x0004
        /*00a2*/ 	.short	0x0020
        /*00a4*/ 	.byte	0x00, 0xf5, 0x21, 0x00


	//----- nvinfo : EIATTR_KPARAM_INFO
	.align		4
.L_44:
        /*00a8*/ 	.byte	0x04, 0x17
        /*00aa*/ 	.short	(.L_46 - .L_45)
.L_45:
        /*00ac*/ 	.word	0x00000000
        /*00b0*/ 	.short	0x0003
        /*00b2*/ 	.short	0x0018
        /*00b4*/ 	.byte	0x00, 0xf5, 0x21, 0x00


	//----- nvinfo : EIATTR_KPARAM_INFO
	.align		4
.L_46:
        /*00b8*/ 	.byte	0x04, 0x17
        /*00ba*/ 	.short	(.L_48 - .L_47)
.L_47:
        /*00bc*/ 	.word	0x00000000
        /*00c0*/ 	.short	0x0002
        /*00c2*/ 	.short	0x0010
        /*00c4*/ 	.byte	0x00, 0xf5, 0x21, 0x00


	//----- nvinfo : EIATTR_KPARAM_INFO
	.align		4
.L_48:
        /*00c8*/ 	.byte	0x04, 0x17
        /*00ca*/ 	.short	(.L_50 - .L_49)
.L_49:
        /*00cc*/ 	.word	0x00000000
        /*00d0*/ 	.short	0x0001
        /*00d2*/ 	.short	0x0008
        /*00d4*/ 	.byte	0x00, 0xf5, 0x21, 0x00


	//----- nvinfo : EIATTR_KPARAM_INFO
	.align		4
.L_50:
        /*00d8*/ 	.byte	0x04, 0x17
        /*00da*/ 	.short	(.L_52 - .L_51)
.L_51:
        /*00dc*/ 	.word	0x00000000
        /*00e0*/ 	.short	0x0000
        /*00e2*/ 	.short	0x0000
        /*00e4*/ 	.byte	0x00, 0xf5, 0x21, 0x00


	//----- nvinfo : EIATTR_SPARSE_MMA_MASK
	.align		4
.L_52:
        /*00e8*/ 	.byte	0x03, 0x50
        /*00ea*/ 	.short	0x0000


	//----- nvinfo : EIATTR_MAXREG_COUNT
	.align		4
        /*00ec*/ 	.byte	0x03, 0x1b
        /*00ee*/ 	.short	0x00ff


	//----- nvinfo : EIATTR_MERCURY_ISA_VERSION
	.align		4
        /*00f0*/ 	.byte	0x03, 0x5f
        /*00f2*/ 	.short	0x0101


	//----- nvinfo : EIATTR_VRC_CTA_INIT_COUNT
	.align		4
        /*00f4*/ 	.byte	0x02, 0x4a
	.zero		1
	.zero		1


	//----- nvinfo : EIATTR_EXIT_INSTR_OFFSETS
	.align		4
        /*00f8*/ 	.byte	0x04, 0x1c
        /*00fa*/ 	.short	(.L_54 - .L_53)


	//   ....[0]....
.L_53:
        /*00fc*/ 	.word	0x00000090


	//   ....[1]....
        /*0100*/ 	.word	0x00001ef0


	//   ....[2]....
        /*0104*/ 	.word	0x00001f20


	//----- nvinfo : EIATTR_CRS_STACK_SIZE
	.align		4
.L_54:
        /*0108*/ 	.byte	0x04, 0x1e
        /*010a*/ 	.short	(.L_56 - .L_55)
.L_55:
        /*010c*/ 	.word	0x00000000


	//----- nvinfo : EIATTR_CBANK_PARAM_SIZE
	.align		4
.L_56:
        /*0110*/ 	.byte	0x03, 0x19
        /*0112*/ 	.short	0x0068


	//----- nvinfo : EIATTR_PARAM_CBANK
	.align		4
        /*0114*/ 	.byte	0x04, 0x0a
        /*0116*/ 	.short	(.L_58 - .L_57)
	.align		4
.L_57:
        /*0118*/ 	.word	index@(.nv.constant0._Z10performLBMPdS_PiS_S_S_S_PKdPKiS4_S4_dii)
        /*011c*/ 	.short	0x0380
        /*011e*/ 	.short	0x0068


	//----- nvinfo : EIATTR_SW_WAR
	.align		4
.L_58:
        /*0120*/ 	.byte	0x04, 0x36
        /*0122*/ 	.short	(.L_60 - .L_59)
.L_59:
        /*0124*/ 	.word	0x00000008
.L_60:


//--------------------- .nv.info._Z15initializeSolidPiii --------------------------
	.section	.nv.info._Z15initializeSolidPiii,"",@"SHT_CUDA_INFO"
	.sectionflags	@""
	.align	4


	//----- nvinfo : EIATTR_CUDA_API_VERSION
	.align		4
        /*0000*/ 	.byte	0x04, 0x37
        /*0002*/ 	.short	(.L_62 - .L_61)
.L_61:
        /*0004*/ 	.word	0x00000082


	//----- nvinfo : EIATTR_KPARAM_INFO
	.align		4
.L_62:
        /*0008*/ 	.byte	0x04, 0x17
        /*000a*/ 	.short	(.L_64 - .L_63)
.L_63:
        /*000c*/ 	.word	0x00000000
        /*0010*/ 	.short	0x0002
        /*0012*/ 	.short	0x000c
        /*0014*/ 	.byte	0x00, 0xf0, 0x11, 0x00


	//----- nvinfo : EIATTR_KPARAM_INFO
	.align		4
.L_64:
        /*0018*/ 	.byte	0x04, 0x17
        /*001a*/ 	.short	(.L_66 - .L_65)
.L_65:
        /*001c*/ 	.word	0x00000000
        /*0020*/ 	.short	0x0001
        /*0022*/ 	.short	0x0008
        /*0024*/ 	.byte	0x00, 0xf0, 0x11, 0x00


	//----- nvinfo : EIATTR_KPARAM_INFO
	.align		4
.L_66:
        /*0028*/ 	.byte	0x04, 0x17
        /*002a*/ 	.short	(.L_68 - .L_67)
.L_67:
        /*002c*/ 	.word	0x00000000
        /*0030*/ 	.short	0x0000
        /*0032*/ 	.short	0x0000
        /*0034*/ 	.byte	0x00, 0xf5, 0x21, 0x00


	//----- nvinfo : EIATTR_SPARSE_MMA_MASK
	.align		4
.L_68:
        /*0038*/ 	.byte	0x03, 0x50
        /*003a*/ 	.short	0x0000


	//----- nvinfo : EIATTR_MAXREG_COUNT
	.align		4
        /*003c*/ 	.byte	0x03, 0x1b
        /*003e*/ 	.short	0x00ff


	//----- nvinfo : EIATTR_MERCURY_ISA_VERSION
	.align		4
        /*0040*/ 	.byte	0x03, 0x5f
        /*0042*/ 	.short	0x0101


	//----- nvinfo : EIATTR_VRC_CTA_INIT_COUNT
	.align		4
        /*0044*/ 	.byte	0x02, 0x4a
	.zero		1
	.zero		1


	//----- nvinfo : EIATTR_EXIT_INSTR_OFFSETS
	.align		4
        /*0048*/ 	.byte	0x04, 0x1c
        /*004a*/ 	.short	(.L_70 - .L_69)


	//   ....[0]....
.L_69:
        /*004c*/ 	.word	0x00000090


	//   ....[1]....
        /*0050*/ 	.word	0x00002800


	//----- nvinfo : EIATTR_CRS_STACK_SIZE
	.align		4
.L_70:
        /*0054*/ 	.byte	0x04, 0x1e
        /*0056*/ 	.short	(.L_72 - .L_71)
.L_71:
        /*0058*/ 	.word	0x00000000


	//----- nvinfo : EIATTR_CBANK_PARAM_SIZE
	.align		4
.L_72:
        /*005c*/ 	.byte	0x03, 0x19
        /*005e*/ 	.short	0x0010


	//----- nvinfo : EIATTR_PARAM_CBANK
	.align		4
        /*0060*/ 	.byte	0x04, 0x0a
        /*0062*/ 	.short	(.L_74 - .L_73)
	.align		4
.L_73:
        /*0064*/ 	.word	index@(.nv.constant0._Z15initializeSolidPiii)
        /*0068*/ 	.short	0x0380
        /*006a*/ 	.short	0x0010


	//----- nvinfo : EIATTR_SW_WAR
	.align		4
.L_74:
        /*006c*/ 	.byte	0x04, 0x36
        /*006e*/ 	.short	(.L_76 - .L_75)
.L_75:
        /*0070*/ 	.word	0x00000008
.L_76:


//--------------------- .nv.callgraph             --------------------------
	.section	.nv.callgraph,"",@"SHT_CUDA_CALLGRAPH"
	.align	4
	.sectionentsize	8
	.align		4
        /*0000*/ 	.word	0x00000000
	.align		4
        /*0004*/ 	.word	0xffffffff
	.align		4
        /*0008*/ 	.word	0x00000000
	.align		4
        /*000c*/ 	.word	0xfffffffe
	.align		4
        /*0010*/ 	.word	0x00000000
	.align		4
        /*0014*/ 	.word	0xfffffffd
	.align		4
        /*0018*/ 	.word	0x00000000
	.align		4
        /*001c*/ 	.word	0xfffffffc


//--------------------- .nv.constant4             --------------------------
	.section	.nv.constant4,"a",@progbits
	.align	8
	.align		8
.nv.constant4:
        /*0000*/ 	.dword	precalc_xorwow_matrix
	.align		8
        /*0008*/ 	.dword	precalc_xorwow_offset_matrix
	.align		8
        /*0010*/ 	.dword	mrg32k3aM1
	.align		8
        /*0018*/ 	.dword	mrg32k3aM2
	.align		8
        /*0020*/ 	.dword	mrg32k3aM1SubSeq
	.align		8
        /*0028*/ 	.dword	mrg32k3aM2SubSeq
	.align		8
        /*0030*/ 	.dword	mrg32k3aM1Seq
	.align		8
        /*0038*/ 	.dword	mrg32k3aM2Seq


//--------------------- .nv.constant3             --------------------------
	.section	.nv.constant3,"a",@progbits
	.align	8
.nv.constant3:
	.type		__cr_lgamma_table,@object
	.size		__cr_lgamma_table,(.L_8 - __cr_lgamma_table)
__cr_lgamma_table:
        /*0000*/ 	.byte	0x00, 0x00, 0x00, 0x00, 0x00, 0x00, 0x00, 0x00, 0x00, 0x00, 0x00, 0x00, 0x00, 0x00, 0x00, 0x00
        /*0010*/ 	.byte	0xef, 0x39, 0xfa, 0xfe, 0x42, 0x2e, 0xe6, 0x3f, 0x02, 0x20, 0x2a, 0xfa, 0x0b, 0xab, 0xfc, 0x3f
        /*0020*/ 	.byte	0xf9, 0x2c, 0x92, 0x7c, 0xa7, 0x6c, 0x09, 0x40, 0xc9, 0x79, 0x44, 0x3c, 0x64, 0x26, 0x13, 0x40
        /*0030*/ 	.byte	0xca, 0x01, 0xcf, 0x3a, 0x27, 0x51, 0x1a, 0x40, 0x30, 0xcc, 0x2d, 0xf3, 0xe1, 0x0c, 0x21, 0x40
        /*0040*/ 	.byte	0x0d, 0xb7, 0xfc, 0x82, 0x8e, 0x35, 0x25, 0x40
.L_8:


//--------------------- .text._Z10performLBMPdS_PiS_S_S_S_PKdPKiS4_S4_dii --------------------------
	.section	.text._Z10performLBMPdS_PiS_S_S_S_PKdPKiS4_S4_dii,"ax",@progbits
	.align	128
        .global         _Z10performLBMPdS_PiS_S_S_S_PKdPKiS4_S4_dii
        .type           _Z10performLBMPdS_PiS_S_S_S_PKdPKiS4_S4_dii,@function
        .size           _Z10performLBMPdS_PiS_S_S_S_PKdPKiS4_S4_dii,(.L_x_26 - _Z10performLBMPdS_PiS_S_S_S_PKdPKiS4_S4_dii)
        .other          _Z10performLBMPdS_PiS_S_S_S_PKdPKiS4_S4_dii,@"STO_CUDA_ENTRY STV_DEFAULT"
_Z10performLBMPdS_PiS_S_S_S_PKdPKiS4_S4_dii:
.text._Z10performLBMPdS_PiS_S_S_S_PKdPKiS4_S4_dii:
[----:B------:R-:W-:Y:S01]  /*0000*/  LDC R1, c[0x0][0x37c] ;  /* 0x0000df00ff017b82 */ /* 0x000fe20000000800 */
[----:B------:R-:W0:Y:S07]  /*0010*/  S2R R2, SR_TID.X ;  /* 0x0000000000027919 */ /* 0x000e2e0000002100 */
[----:B------:R-:W1:Y:S08]  /*0020*/  LDC.64 R4, c[0x0][0x3e0] ;  /* 0x0000f800ff047b82 */ /* 0x000e700000000a00 */
[----:B------:R-:W0:Y:S08]  /*0030*/  S2UR UR4, SR_CTAID.X ;  /* 0x00000000000479c3 */ /* 0x000e300000002500 */
[----:B------:R-:W0:Y:S01]  /*0040*/  LDC R11, c[0x0][0x360] ;  /* 0x0000d800ff0b7b82 */ /* 0x000e220000000800 */
[----:B-1----:R-:W-:-:S02]  /*0050*/  IMAD R0, R5, R4, RZ ;  /* 0x0000000405007224 */ /* 0x002fc400078e02ff */
[----:B0-----:R-:W-:Y:S02]  /*0060*/  IMAD R11, R11, UR4, R2 ;  /* 0x000000040b0b7c24 */ /* 0x001fe4000f8e0202 */
[----:B------:R-:W-:-:S05]  /*0070*/  IMAD R2, R0, 0x9, RZ ;  /* 0x0000000900027824 */ /* 0x000fca00078e02ff */
[----:B------:R-:W-:-:S13]  /*0080*/  ISETP.GE.AND P0, PT, R11, R2, PT ;  /* 0x000000020b00720c */ /* 0x000fda0003f06270 */
[----:B------:R-:W-:Y:S05]  /*0090*/  @P0 EXIT ;  /* 0x000000000000094d */ /* 0x000fea0003800000 */
[----:B------:R-:W0:Y:S01]  /*00a0*/  LDC.64 R12, c[0x0][0x380] ;  /* 0x0000e000ff0c7b82 */ /* 0x000e220000000a00 */
[----:B------:R-:W1:Y:S01]  /*00b0*/  LDCU.64 UR4, c[0x0][0x358] ;  /* 0x00006b00ff0477ac */ /* 0x000e620008000a00 */
[----:B0-----:R-:W-:-:S05]  /*00c0*/  IMAD.WIDE R6, R11, 0x8, R12 ;  /* 0x000000080b067825 */ /* 0x001fca00078e020c */
[----:B-1----:R-:W2:Y:S01]  /*00d0*/  LDG.E.64 R16, desc[UR4][R6.64] ;  /* 0x0000000406107981 */ /* 0x002ea2000c1e1b00 */
[-C--:B------:R-:W-:Y:S01]  /*00e0*/  IABS R9, R0.reuse ;  /* 0x0000000000097213 */ /* 0x080fe20000000000 */
[----:B------:R-:W-:Y:S01]  /*00f0*/  BSSY.RECONVERGENT B0, `(.L_x_0) ;  /* 0x000008f000007945 */ /* 0x000fe20003800200 */
[----:B------:R-:W-:Y:S02]  /*0100*/  IABS R14, R0 ;  /* 0x00000000000e7213 */ /* 0x000fe40000000000 */
[----:B------:R-:W0:Y:S01]  /*0110*/  I2F.RP R8, R9 ;  /* 0x0000000900087306 */ /* 0x000e220000209400 */
[----:B------:R-:W-:-:S07]  /*0120*/  IABS R19, R11 ;  /* 0x0000000b00137213 */ /* 0x000fce0000000000 */
[----:B0-----:R-:W0:Y:S02]  /*0130*/  MUFU.RCP R8, R8 ;  /* 0x0000000800087308 */ /* 0x001e240000001000 */
[----:B0-----:R-:W-:-:S06]  /*0140*/  VIADD R2, R8, 0xffffffe ;  /* 0x0ffffffe08027836 */ /* 0x001fcc0000000000 */
[----:B------:R0:W1:Y:S02]  /*0150*/  F2I.FTZ.U32.TRUNC.NTZ R3, R2 ;  /* 0x0000000200037305 */ /* 0x000064000021f000 */
[----:B0-----:R-:W-:Y:S02]  /*0160*/  IMAD.MOV.U32 R2, RZ, RZ, RZ ;  /* 0x000000ffff027224 */ /* 0x001fe400078e00ff */
[----:B-1----:R-:W-:-:S04]  /*0170*/  IMAD.MOV R10, RZ, RZ, -R3 ;  /* 0x000000ffff0a7224 */ /* 0x002fc800078e0a03 */
[----:B------:R-:W-:-:S04]  /*0180*/  IMAD R15, R10, R9, RZ ;  /* 0x000000090a0f7224 */ /* 0x000fc800078e02ff */
[----:B------:R-:W-:-:S04]  /*0190*/  IMAD.HI.U32 R10, R3, R15, R2 ;  /* 0x0000000f030a7227 */ /* 0x000fc800078e0002 */
[----:B------:R-:W-:Y:S02]  /*01a0*/  IMAD.MOV R3, RZ, RZ, -R14 ;  /* 0x000000ffff037224 */ /* 0x000fe400078e0a0e */
[----:B------:R-:W-:-:S04]  /*01b0*/  IMAD.HI.U32 R14, R10, R19, RZ ;  /* 0x000000130a0e7227 */ /* 0x000fc800078e00ff */
[----:B------:R-:W-:Y:S02]  /*01c0*/  IMAD R2, R14, R3, R19 ;  /* 0x000000030e027224 */ /* 0x000fe400078e0213 */
[----:B------:R-:W-:-:S03]  /*01d0*/  IMAD.HI R10, R11, 0x38e38e39, RZ ;  /* 0x38e38e390b0a7827 */ /* 0x000fc600078e02ff */
[----:B------:R-:W-:Y:S02]  /*01e0*/  ISETP.GT.U32.AND P1, PT, R9, R2, PT ;  /* 0x000000020900720c */ /* 0x000fe40003f24070 */
[----:B------:R-:W-:-:S11]  /*01f0*/  SHF.R.S32.HI R15, RZ, 0x1, R10 ;  /* 0x00000001ff0f7819 */ /* 0x000fd6000001140a */
[----:B------:R-:W-:Y:S01]  /*0200*/  @!P1 IMAD.IADD R2, R2, 0x1, -R9 ;  /* 0x0000000102029824 */ /* 0x000fe200078e0a09 */
[----:B------:R-:W-:Y:S02]  /*0210*/  @!P1 IADD3 R14, PT, PT, R14, 0x1, RZ ;  /* 0x000000010e0e9810 */ /* 0x000fe40007ffe0ff */
[----:B------:R-:W-:Y:S02]  /*0220*/  ISETP.NE.AND P1, PT, R0, RZ, PT ;  /* 0x000000ff0000720c */ /* 0x000fe40003f25270 */
[----:B------:R-:W-:Y:S02]  /*0230*/  ISETP.GE.U32.AND P0, PT, R2, R9, PT ;  /* 0x000000090200720c */ /* 0x000fe40003f06070 */
[----:B------:R-:W-:Y:S01]  /*0240*/  LOP3.LUT R2, R11, R0, RZ, 0x3c, !PT ;  /* 0x000000000b027212 */ /* 0x000fe200078e3cff */
[----:B------:R-:W0:Y:S03]  /*0250*/  LDC.64 R8, c[0x0][0x390] ;  /* 0x0000e400ff087b82 */ /* 0x000e260000000a00 */
[----:B------:R-:W-:-:S05]  /*0260*/  ISETP.GE.AND P2, PT, R2, RZ, PT ;  /* 0x000000ff0200720c */ /* 0x000fca0003f46270 */
[----:B------:R-:W1:Y:S02]  /*0270*/  LDC.64 R2, c[0x0][0x388] ;  /* 0x0000e200ff027b82 */ /* 0x000e640000000a00 */
[----:B------:R-:W-:-:S06]  /*0280*/  @P0 VIADD R14, R14, 0x1 ;  /* 0x000000010e0e0836 */ /* 0x000fcc0000000000 */
[----:B------:R-:W-:Y:S01]  /*0290*/  @!P2 IMAD.MOV R14, RZ, RZ, -R14 ;  /* 0x000000ffff0ea224 */ /* 0x000fe200078e0a0e */
[----:B------:R-:W-:Y:S02]  /*02a0*/  @!P1 LOP3.LUT R14, RZ, R0, RZ, 0x33, !PT ;  /* 0x00000000ff0e9212 */ /* 0x000fe400078e33ff */
[----:B------:R-:W-:Y:S02]  /*02b0*/  LEA.HI R0, R10, R15, RZ, 0x1 ;  /* 0x0000000f0a007211 */ /* 0x000fe400078f08ff */
[----:B------:R-:W-:-:S03]  /*02c0*/  ISETP.GE.AND P0, PT, R14, 0x1, PT ;  /* 0x000000010e00780c */ /* 0x000fc60003f06270 */
[----:B0-----:R-:W-:-:S04]  /*02d0*/  IMAD.WIDE R8, R0, 0x4, R8 ;  /* 0x0000000400087825 */ /* 0x001fc800078e0208 */
[----:B-1----:R-:W-:-:S05]  /*02e0*/  IMAD.WIDE R20, R11, 0x8, R2 ;  /* 0x000000080b147825 */ /* 0x002fca00078e0202 */
[----:B--2---:R0:W-:Y:S01]  /*02f0*/  STG.E.64 desc[UR4][R20.64], R16 ;  /* 0x0000001014007986 */ /* 0x0041e2000c101b04 */
[----:B------:R-:W-:Y:S05]  /*0300*/  @!P0 BRA `(.L_x_1) ;  /* 0x0000000400b48947 */ /* 0x000fea0003800000 */
[----:B0-----:R-:W0:Y:S08]  /*0310*/  LDC.64 R16, c[0x0][0x3c0] ;  /* 0x0000f000ff107b82 */ /* 0x001e300000000a00 */
[----:B------:R-:W1:Y:S01]  /*0320*/  LDC.64 R20, c[0x0][0x3c8] ;  /* 0x0000f200ff147b82 */ /* 0x000e620000000a00 */
[----:B0-----:R-:W-:-:S05]  /*0330*/  IMAD.WIDE.U32 R16, R14, 0x4, R16 ;  /* 0x000000040e107825 */ /* 0x001fca00078e0010 */
[----:B------:R0:W2:Y:S01]  /*0340*/  LDG.E R18, desc[UR4][R16.64] ;  /* 0x0000000410127981 */ /* 0x0000a2000c1e1900 */
[----:B-1----:R-:W-:-:S06]  /*0350*/  IMAD.WIDE.U32 R20, R14, 0x4, R20 ;  /* 0x000000040e147825 */ /* 0x002fcc00078e0014 */
[----:B------:R1:W3:Y:S01]  /*0360*/  LDG.E R20, desc[UR4][R20.64] ;  /* 0x0000000414147981 */ /* 0x0002e2000c1e1900 */
[----:B------:R-:W-:-:S04]  /*0370*/  IABS R10, R4 ;  /* 0x00000004000a7213 */ /* 0x000fc80000000000 */
[----:B------:R-:W4:Y:S08]  /*0380*/  I2F.RP R24, R10 ;  /* 0x0000000a00187306 */ /* 0x000f300000209400 */
[----:B----4-:R-:W4:Y:S02]  /*0390*/  MUFU.RCP R24, R24 ;  /* 0x0000001800187308 */ /* 0x010f240000001000 */
[----:B----4-:R-:W-:-:S06]  /*03a0*/  VIADD R22, R24, 0xffffffe ;  /* 0x0ffffffe18167836 */ /* 0x010fcc0000000000 */
[----:B------:R4:W5:Y:S01]  /*03b0*/  F2I.FTZ.U32.TRUNC.NTZ R23, R22 ;  /* 0x0000001600177305 */ /* 0x000962000021f000 */
[----:B0-----:R-:W-:Y:S01]  /*03c0*/  IABS R17, R5 ;  /* 0x0000000500117213 */ /* 0x001fe20000000000 */
[----:B----4-:R-:W-:Y:S02]  /*03d0*/  IMAD.MOV.U32 R22, RZ, RZ, RZ ;  /* 0x000000ffff167224 */ /* 0x010fe400078e00ff */
[----:B-----5:R-:W-:-:S04]  /*03e0*/  IMAD.MOV R15, RZ, RZ, -R23 ;  /* 0x000000ffff0f7224 */ /* 0x020fc800078e0a17 */
[----:B------:R-:W-:-:S04]  /*03f0*/  IMAD R15, R15, R10, RZ ;  /* 0x0000000a0f0f7224 */ /* 0x000fc800078e02ff */
[----:B------:R-:W-:Y:S01]  /*0400*/  IMAD.HI.U32 R16, R23, R15, R22 ;  /* 0x0000000f17107227 */ /* 0x000fe200078e0016 */
[----:B------:R-:W-:-:S05]  /*0410*/  MOV R15, R17 ;  /* 0x00000011000f7202 */ /* 0x000fca0000000f00 */
[----:B------:R-:W-:Y:S01]  /*0420*/  IMAD.HI.U32 R17, R16, R19, RZ ;  /* 0x0000001310117227 */ /* 0x000fe200078e00ff */
[----:B-1----:R-:W0:Y:S03]  /*0430*/  I2F.RP R21, R15 ;  /* 0x0000000f00157306 */ /* 0x002e260000209400 */
[----:B------:R-:W-:-:S04]  /*0440*/  IMAD.MOV R23, RZ, RZ, -R17 ;  /* 0x000000ffff177224 */ /* 0x000fc800078e0a11 */
[----:B------:R-:W-:-:S05]  /*0450*/  IMAD R19, R10, R23, R19 ;  /* 0x000000170a137224 */ /* 0x000fca00078e0213 */
[----:B------:R-:W-:Y:S01]  /*0460*/  ISETP.GT.U32.AND P1, PT, R10, R19, PT ;  /* 0x000000130a00720c */ /* 0x000fe20003f24070 */
[----:B0-----:R-:W0:-:S12]  /*0470*/  MUFU.RCP R21, R21 ;  /* 0x0000001500157308 */ /* 0x001e180000001000 */
[----:B------:R-:W-:-:S05]  /*0480*/  @!P1 IMAD.IADD R19, R19, 0x1, -R10 ;  /* 0x0000000113139824 */ /* 0x000fca00078e0a0a */
[----:B------:R-:W-:Y:S01]  /*0490*/  ISETP.GE.U32.AND P0, PT, R19, R10, PT ;  /* 0x0000000a1300720c */ /* 0x000fe20003f06070 */
[----:B0-----:R-:W-:Y:S01]  /*04a0*/  VIADD R23, R21, 0xffffffe ;  /* 0x0ffffffe15177836 */ /* 0x001fe20000000000 */
[----:B------:R-:W-:Y:S01]  /*04b0*/  LOP3.LUT R19, R11, R4, RZ, 0x3c, !PT ;  /* 0x000000040b137212 */ /* 0x000fe200078e3cff */
[----:B------:R-:W-:-:S03]  /*04c0*/  @!P1 VIADD R17, R17, 0x1 ;  /* 0x0000000111119836 */ /* 0x000fc60000000000 */
[----:B------:R-:W-:Y:S01]  /*04d0*/  ISETP.GE.AND P2, PT, R19, RZ, PT ;  /* 0x000000ff1300720c */ /* 0x000fe20003f46270 */
[----:B------:R-:W0:Y:S06]  /*04e0*/  F2I.FTZ.U32.TRUNC.NTZ R23, R23 ;  /* 0x0000001700177305 */ /* 0x000e2c000021f000 */
[----:B------:R-:W-:-:S05]  /*04f0*/  @P0 VIADD R17, R17, 0x1 ;  /* 0x0000000111110836 */ /* 0x000fca0000000000 */
[----:B------:R-:W-:Y:S02]  /*0500*/  MOV R22, R17 ;  /* 0x0000001100167202 */ /* 0x000fe40000000f00 */
[----:B------:R-:W-:Y:S02]  /*0510*/  ISETP.NE.AND P0, PT, R4, RZ, PT ;  /* 0x000000ff0400720c */ /* 0x000fe40003f05270 */
[----:B------:R-:W-:Y:S01]  /*0520*/  LOP3.LUT R17, RZ, R4, RZ, 0x33, !PT ;  /* 0x00000004ff117212 */ /* 0x000fe200078e33ff */
[----:B------:R-:W-:Y:S02]  /*0530*/  @!P2 IMAD.MOV R22, RZ, RZ, -R22 ;  /* 0x000000ffff16a224 */ /* 0x000fe400078e0a16 */
[----:B0-----:R-:W-:-:S03]  /*0540*/  IMAD.MOV R24, RZ, RZ, -R23 ;  /* 0x000000ffff187224 */ /* 0x001fc600078e0a17 */
[----:B------:R-:W-:Y:S01]  /*0550*/  SEL R25, R17, R22, !P0 ;  /* 0x0000001611197207 */ /* 0x000fe20004000000 */
[----:B------:R-:W-:Y:S02]  /*0560*/  IMAD R21, R24, R15, RZ ;  /* 0x0000000f18157224 */ /* 0x000fe400078e02ff */
[----:B------:R-:W-:Y:S01]  /*0570*/  IMAD.MOV.U32 R22, RZ, RZ, RZ ;  /* 0x000000ffff167224 */ /* 0x000fe200078e00ff */
[----:B------:R-:W-:-:S03]  /*0580*/  IABS R19, R25 ;  /* 0x0000001900137213 */ /* 0x000fc60000000000 */
[----:B------:R-:W-:-:S04]  /*0590*/  IMAD.HI.U32 R21, R23, R21, R22 ;  /* 0x0000001517157227 */ /* 0x000fc800078e0016 */
[----:B------:R-:W-:-:S04]  /*05a0*/  IMAD.MOV.U32 R22, RZ, RZ, R19 ;  /* 0x000000ffff167224 */ /* 0x000fc800078e0013 */
[----:B------:R-:W-:-:S04]  /*05b0*/  IMAD.HI.U32 R19, R21, R22, RZ ;  /* 0x0000001615137227 */ /* 0x000fc800078e00ff */
[----:B------:R-:W-:-:S04]  /*05c0*/  IMAD.MOV R19, RZ, RZ, -R19 ;  /* 0x000000ffff137224 */ /* 0x000fc800078e0a13 */
[----:B------:R-:W-:-:S05]  /*05d0*/  IMAD R22, R15, R19, R22 ;  /* 0x000000130f167224 */ /* 0x000fca00078e0216 */
[----:B------:R-:W-:Y:S02]  /*05e0*/  ISETP.GT.U32.AND P1, PT, R15, R22, PT ;  /* 0x000000160f00720c */ /* 0x000fe40003f24070 */
[----:B------:R-:W-:-:S11]  /*05f0*/  ISETP.GE.AND P2, PT, R25, RZ, PT ;  /* 0x000000ff1900720c */ /* 0x000fd60003f46270 */
[----:B------:R-:W-:-:S04]  /*0600*/  @!P1 IADD3 R22, PT, PT, R22, -R15, RZ ;  /* 0x8000000f16169210 */ /* 0x000fc80007ffe0ff */
[----:B------:R-:W-:Y:S01]  /*0610*/  ISETP.GT.U32.AND P1, PT, R15, R22, PT ;  /* 0x000000160f00720c */ /* 0x000fe20003f24070 */
[----:B------:R-:W-:Y:S01]  /*0620*/  IMAD.MOV R25, RZ, RZ, -R25 ;  /* 0x000000ffff197224 */ /* 0x000fe200078e0a19 */
[----:B------:R-:W-:-:S03]  /*0630*/  LOP3.LUT R19, RZ, R5, RZ, 0x33, !PT ;  /* 0x00000005ff137212 */ /* 0x000fc600078e33ff */
[----:B------:R-:W-:-:S08]  /*0640*/  IMAD R25, R4, R25, R11 ;  /* 0x0000001904197224 */ /* 0x000fd000078e020b */
[----:B------:R-:W-:Y:S01]  /*0650*/  @!P1 IMAD.IADD R22, R22, 0x1, -R15 ;  /* 0x0000000116169824 */ /* 0x000fe200078e0a0f */
[----:B------:R-:W-:-:S03]  /*0660*/  ISETP.NE.AND P1, PT, R5, RZ, PT ;  /* 0x000000ff0500720c */ /* 0x000fc60003f25270 */
[----:B------:R-:W-:-:S05]  /*0670*/  @!P2 IMAD.MOV R22, RZ, RZ, -R22 ;  /* 0x000000ffff16a224 */ /* 0x000fca00078e0a16 */
[----:B------:R-:W-:Y:S01]  /*0680*/  SEL R23, R19, R22, !P1 ;  /* 0x0000001613177207 */ /* 0x000fe20004800000 */
[----:B--2---:R-:W-:-:S04]  /*0690*/  IMAD.IADD R25, R25, 0x1, -R18 ;  /* 0x0000000119197824 */ /* 0x004fc800078e0a12 */
[----:B---3--:R-:W-:Y:S01]  /*06a0*/  IMAD.IADD R20, R23, 0x1, -R20 ;  /* 0x0000000117147824 */ /* 0x008fe200078e0a14 */
[----:B------:R-:W-:-:S04]  /*06b0*/  IABS R23, R25 ;  /* 0x0000001900177213 */ /* 0x000fc80000000000 */
[----:B------:R-:W-:Y:S01]  /*06c0*/  IABS R24, R20 ;  /* 0x0000001400187213 */ /* 0x000fe20000000000 */
[----:B------:R-:W-:-:S04]  /*06d0*/  IMAD.HI.U32 R22, R16, R23, RZ ;  /* 0x0000001710167227 */ /* 0x000fc800078e00ff */
[----:B------:R-:W-:Y:S01]  /*06e0*/  IMAD.HI.U32 R18, R21, R24, RZ ;  /* 0x0000001815127227 */ /* 0x000fe200078e00ff */
[----:B------:R-:W-:-:S03]  /*06f0*/  IADD3 R22, PT, PT, -R22, RZ, RZ ;  /* 0x000000ff16167210 */ /* 0x000fc60007ffe1ff */
[----:B------:R-:W-:Y:S02]  /*0700*/  IMAD.MOV R18, RZ, RZ, -R18 ;  /* 0x000000ffff127224 */ /* 0x000fe400078e0a12 */
[----:B------:R-:W-:Y:S02]  /*0710*/  IMAD R23, R10, R22, R23 ;  /* 0x000000160a177224 */ /* 0x000fe400078e0217 */
[----:B------:R-:W-:-:S03]  /*0720*/  IMAD R18, R15, R18, R24 ;  /* 0x000000120f127224 */ /* 0x000fc600078e0218 */
[----:B------:R-:W-:Y:S02]  /*0730*/  ISETP.GT.U32.AND P3, PT, R10, R23, PT ;  /* 0x000000170a00720c */ /* 0x000fe40003f64070 */
[----:B------:R-:W-:Y:S02]  /*0740*/  ISETP.GT.U32.AND P2, PT, R15, R18, PT ;  /* 0x000000120f00720c */ /* 0x000fe40003f44070 */
[----:B------:R-:W-:-:S09]  /*0750*/  ISETP.GE.AND P5, PT, R25, RZ, PT ;  /* 0x000000ff1900720c */ /* 0x000fd20003fa6270 */
[----:B------:R-:W-:Y:S02]  /*0760*/  @!P3 IMAD.IADD R23, R23, 0x1, -R10 ;  /* 0x000000011717b824 */ /* 0x000fe400078e0a0a */
[----:B------:R-:W-:-:S03]  /*0770*/  @!P2 IMAD.IADD R18, R18, 0x1, -R15 ;  /* 0x000000011212a824 */ /* 0x000fc600078e0a0f */
[----:B------:R-:W-:Y:S02]  /*0780*/  ISETP.GT.U32.AND P4, PT, R10, R23, PT ;  /* 0x000000170a00720c */ /* 0x000fe40003f84070 */
[----:B------:R-:W-:Y:S02]  /*0790*/  ISETP.GT.U32.AND P2, PT, R15, R18, PT ;  /* 0x000000120f00720c */ /* 0x000fe40003f44070 */
[----:B------:R-:W-:-:S09]  /*07a0*/  ISETP.GE.AND P3, PT, R20, RZ, PT ;  /* 0x000000ff1400720c */ /* 0x000fd20003f66270 */
[----:B------:R-:W-:Y:S02]  /*07b0*/  @!P4 IMAD.IADD R23, R23, 0x1, -R10 ;  /* 0x000000011717c824 */ /* 0x000fe400078e0a0a */
[----:B------:R-:W-:Y:S02]  /*07c0*/  @!P2 IADD3 R18, PT, PT, R18, -R15, RZ ;  /* 0x8000000f1212a210 */ /* 0x000fe40007ffe0ff */
[----:B------:R-:W-:-:S03]  /*07d0*/  @!P5 IMAD.MOV R23, RZ, RZ, -R23 ;  /* 0x000000ffff17d224 */ /* 0x000fc600078e0a17 */
[----:B------:R-:W-:Y:S02]  /*07e0*/  @!P3 IMAD.MOV R18, RZ, RZ, -R18 ;  /* 0x000000ffff12b224 */ /* 0x000fe400078e0a12 */
[----:B------:R-:W-:-:S03]  /*07f0*/  SEL R23, R17, R23, !P0 ;  /* 0x0000001711177207 */ /* 0x000fc60004000000 */
[----:B------:R-:W-:Y:S02]  /*0800*/  SEL R18, R19, R18, !P1 ;  /* 0x0000001213127207 */ /* 0x000fe40004800000 */
[----:B------:R-:W-:-:S03]  /*0810*/  IMAD.IADD R23, R23, 0x1, R4 ;  /* 0x0000000117177824 */ /* 0x000fc600078e0204 */
[----:B------:R-:W-:Y:S02]  /*0820*/  IMAD.IADD R18, R18, 0x1, R5 ;  /* 0x0000000112127824 */ /* 0x000fe400078e0205 */
[----:B------:R-:W-:-:S03]  /*0830*/  IABS R5, R23 ;  /* 0x0000001700057213 */ /* 0x000fc60000000000 */
[----:B------:R-:W-:Y:S02]  /*0840*/  IABS R20, R18 ;  /* 0x0000001200147213 */ /* 0x000fe40000000000 */
        /* <DEDUP_REMOVED lines=19> */
[----:B------:R-:W-:-:S05]  /*0980*/  SEL R16, R19, R16, !P1 ;  /* 0x0000001013107207 */ /* 0x000fca0004800000 */
[----:B------:R-:W-:-:S04]  /*0990*/  IMAD R5, R16, R4, R5 ;  /* 0x0000000410057224 */ /* 0x000fc800078e0205 */
[----:B------:R-:W-:-:S04]  /*09a0*/  IMAD R5, R5, 0x9, R14 ;  /* 0x0000000905057824 */ /* 0x000fc800078e020e */
[----:B------:R-:W-:-:S05]  /*09b0*/  IMAD.WIDE R2, R5, 0x8, R2 ;  /* 0x0000000805027825 */ /* 0x000fca00078e0202 */
[----:B------:R-:W2:Y:S04]  /*09c0*/  LDG.E.64 R16, desc[UR4][R2.64] ;  /* 0x0000000402107981 */ /* 0x000ea8000c1e1b00 */
[----:B--2---:R1:W-:Y:S02]  /*09d0*/  STG.E.64 desc[UR4][R6.64], R16 ;  /* 0x0000001006007986 */ /* 0x0043e4000c101b04 */
.L_x_1:
[----:B------:R-:W-:Y:S05]  /*09e0*/  BSYNC.RECONVERGENT B0 ;  /* 0x0000000000007941 */ /* 0x000fea0003800200 */
.L_x_0:
[----:B------:R-:W2:Y:S01]  /*09f0*/  LDG.E R4, desc[UR4][R8.64] ;  /* 0x0000000408047981 */ /* 0x000ea2000c1e1900 */
[----:B------:R-:W3:Y:S01]  /*0a00*/  LDC.64 R2, c[0x0][0x3b0] ;  /* 0x0000ec00ff027b82 */ /* 0x000ee20000000a00 */
[----:B------:R-:W-:Y:S01]  /*0a10*/  BSSY.RECONVERGENT B0, `(.L_x_2) ;  /* 0x000014b000007945 */ /* 0x000fe20003800200 */
[----:B---3--:R-:W-:Y:S01]  /*0a20*/  IMAD.WIDE R10, R11, 0x8, R2 ;  /* 0x000000080b0a7825 */ /* 0x008fe200078e0202 */
[----:B--2---:R-:W-:-:S13]  /*0a30*/  ISETP.NE.AND P0, PT, R4, 0x1, PT ;  /* 0x000000010400780c */ /* 0x004fda0003f05270 */
[----:B------:R2:W-:Y:S01]  /*0a40*/  @!P0 STG.E.64 desc[UR4][R10.64], R16 ;  /* 0x000000100a008986 */ /* 0x0005e2000c101b04 */
[----:B------:R-:W-:-:S13]  /*0a50*/  ISETP.NE.AND P0, PT, R14, RZ, PT ;  /* 0x000000ff0e00720c */ /* 0x000fda0003f05270 */
[----:B--2---:R-:W-:Y:S05]  /*0a60*/  @P0 BRA `(.L_x_3) ;  /* 0x0000001400140947 */ /* 0x004fea0003800000 */
[----:B------:R-:W-:-:S04]  /*0a70*/  IMAD R2, R0, 0x9, RZ ;  /* 0x0000000900027824 */ /* 0x000fc800078e02ff */
[----:B------:R-:W-:-:S05]  /*0a80*/  IMAD.WIDE R12, R2, 0x8, R12 ;  /* 0x00000008020c7825 */ /* 0x000fca00078e020c */
[----:B------:R-:W2:Y:S04]  /*0a90*/  LDG.E.64 R14, desc[UR4][R12.64] ;  /* 0x000000040c0e7981 */ /* 0x000ea8000c1e1b00 */
[----:B------:R-:W3:Y:S04]  /*0aa0*/  LDG.E.64 R18, desc[UR4][R12.64+0x8] ;  /* 0x000008040c127981 */ /* 0x000ee8000c1e1b00 */
[----:B0-----:R-:W4:Y:S04]  /*0ab0*/  LDG.E.64 R20, desc[UR4][R12.64+0x10] ;  /* 0x000010040c147981 */ /* 0x001f28000c1e1b00 */
[----:B------:R-:W5:Y:S04]  /*0ac0*/  LDG.E.64 R22, desc[UR4][R12.64+0x18] ;  /* 0x000018040c167981 */ /* 0x000f68000c1e1b00 */
[----:B------:R-:W5:Y:S04]  /*0ad0*/  LDG.E.64 R24, desc[UR4][R12.64+0x20] ;  /* 0x000020040c187981 */ /* 0x000f68000c1e1b00 */
[----:B------:R-:W5:Y:S04]  /*0ae0*/  LDG.E.64 R26, desc[UR4][R12.64+0x28] ;  /* 0x000028040c1a7981 */ /* 0x000f68000c1e1b00 */
[----:B------:R-:W5:Y:S04]  /*0af0*/  LDG.E.64 R28, desc[UR4][R12.64+0x30] ;  /* 0x000030040c1c7981 */ /* 0x000f68000c1e1b00 */
[----:B------:R-:W5:Y:S04]  /*0b00*/  LDG.E.64 R4, desc[UR4][R12.64+0x38] ;  /* 0x000038040c047981 */ /* 0x000f68000c1e1b00 */
[----:B-1----:R-:W5:Y:S01]  /*0b10*/  LDG.E.64 R16, desc[UR4][R12.64+0x40] ;  /* 0x000040040c107981 */ /* 0x002f62000c1e1b00 */
[----:B------:R-:W0:Y:S01]  /*0b20*/  LDC.64 R38, c[0x0][0x3c0] ;  /* 0x0000f000ff267b82 */ /* 0x000e220000000a00 */
[----:B--2---:R-:W-:-:S08]  /*0b30*/  DADD R14, RZ, R14 ;  /* 0x00000000ff0e7229 */ /* 0x004fd0000000000e */
[----:B---3--:R-:W-:Y:S01]  /*0b40*/  DADD R14, R14, R18 ;  /* 0x000000000e0e7229 */ /* 0x008fe20000000012 */
[----:B------:R-:W1:Y:S07]  /*0b50*/  LDC.64 R18, c[0x0][0x398] ;  /* 0x0000e600ff127b82 */ /* 0x000e6e0000000a00 */
[----:B----4-:R-:W-:-:S08]  /*0b60*/  DADD R14, R14, R20 ;  /* 0x000000000e0e7229 */ /* 0x010fd00000000014 */
[----:B-----5:R-:W-:-:S08]  /*0b70*/  DADD R14, R14, R22 ;  /* 0x000000000e0e7229 */ /* 0x020fd00000000016 */
[----:B------:R-:W-:-:S08]  /*0b80*/  DADD R14, R14, R24 ;  /* 0x000000000e0e7229 */ /* 0x000fd00000000018 */
[----:B------:R-:W-:-:S08]  /*0b90*/  DADD R14, R14, R26 ;  /* 0x000000000e0e7229 */ /* 0x000fd0000000001a */
[----:B------:R-:W-:-:S08]  /*0ba0*/  DADD R14, R14, R28 ;  /* 0x000000000e0e7229 */ /* 0x000fd0000000001c */
[----:B------:R-:W-:Y:S01]  /*0bb0*/  DADD R4, R14, R4 ;  /* 0x000000000e047229 */ /* 0x000fe20000000004 */
[----:B-1----:R-:W-:-:S07]  /*0bc0*/  IMAD.WIDE R14, R0, 0x8, R18 ;  /* 0x00000008000e7825 */ /* 0x002fce00078e0212 */
[----:B------:R-:W-:-:S07]  /*0bd0*/  DADD R16, R4, R16 ;  /* 0x0000000004107229 */ /* 0x000fce0000000010 */
[----:B------:R1:W-:Y:S04]  /*0be0*/  STG.E.64 desc[UR4][R14.64], R16 ;  /* 0x000000100e007986 */ /* 0x0003e8000c101b04 */
[----:B0-----:R-:W2:Y:S04]  /*0bf0*/  LDG.E R45, desc[UR4][R38.64] ;  /* 0x00000004262d7981 */ /* 0x001ea8000c1e1900 */
[----:B------:R-:W3:Y:S04]  /*0c00*/  LDG.E.64 R36, desc[UR4][R12.64] ;  /* 0x000000040c247981 */ /* 0x000ee8000c1e1b00 */
[----:B------:R-:W4:Y:S04]  /*0c10*/  LDG.E R44, desc[UR4][R38.64+0x4] ;  /* 0x00000404262c7981 */ /* 0x000f28000c1e1900 */
[----:B------:R-:W5:Y:S04]  /*0c20*/  LDG.E.64 R18, desc[UR4][R12.64+0x8] ;  /* 0x000008040c127981 */ /* 0x000f68000c1e1b00 */
[----:B------:R-:W5:Y:S04]  /*0c30*/  LDG.E R3, desc[UR4][R38.64+0x8] ;  /* 0x0000080426037981 */ /* 0x000f68000c1e1900 */
[----:B------:R-:W5:Y:S04]  /*0c40*/  LDG.E R4, desc[UR4][R38.64+0xc] ;  /* 0x00000c0426047981 */ /* 0x000f68000c1e1900 */
[----:B------:R-:W5:Y:S04]  /*0c50*/  LDG.E.64 R20, desc[UR4][R12.64+0x10] ;  /* 0x000010040c147981 */ /* 0x000f68000c1e1b00 */
        /* <DEDUP_REMOVED lines=8> */
[----:B------:R0:W5:Y:S04]  /*0ce0*/  LDG.E R43, desc[UR4][R38.64+0x20] ;  /* 0x00002004262b7981 */ /* 0x000168000c1e1900 */
[----:B------:R-:W5:Y:S04]  /*0cf0*/  LDG.E.64 R30, desc[UR4][R12.64+0x38] ;  /* 0x000038040c1e7981 */ /* 0x000f68000c1e1b00 */
[----:B------:R-:W5:Y:S01]  /*0d00*/  LDG.E.64 R32, desc[UR4][R12.64+0x40] ;  /* 0x000040040c207981 */ /* 0x000f62000c1e1b00 */
[----:B------:R-:W-:Y:S01]  /*0d10*/  BSSY.RECONVERGENT B1, `(.L_x_4) ;  /* 0x0000027000017945 */ /* 0x000fe20003800200 */
[----:B0-----:R-:W0:Y:S01]  /*0d20*/  MUFU.RCP64H R39, R17 ;  /* 0x0000001100277308 */ /* 0x001e220000001800 */
[----:B------:R-:W-:-:S07]  /*0d30*/  IMAD.MOV.U32 R38, RZ, RZ, 0x1 ;  /* 0x00000001ff267424 */ /* 0x000fce00078e00ff */
[----:B--2---:R-:W3:Y:S02]  /*0d40*/  I2F.F64 R34, R45 ;  /* 0x0000002d00227312 */ /* 0x004ee40000201c00 */
[----:B---3--:R-:W-:-:S06]  /*0d50*/  DFMA R34, R36, R34, RZ ;  /* 0x000000222422722b */ /* 0x008fcc00000000ff */
[----:B----4-:R-:W5:Y:S02]  /*0d60*/  I2F.F64 R36, R44 ;  /* 0x0000002c00247312 */ /* 0x010f640000201c00 */
[----:B-----5:R-:W-:-:S06]  /*0d70*/  DFMA R18, R18, R36, R34 ;  /* 0x000000241212722b */ /* 0x020fcc0000000022 */
[----:B------:R-:W2:Y:S08]  /*0d80*/  I2F.F64 R34, R3 ;  /* 0x0000000300227312 */ /* 0x000eb00000201c00 */
[----:B------:R-:W3:Y:S01]  /*0d90*/  I2F.F64 R36, R4 ;  /* 0x0000000400247312 */ /* 0x000ee20000201c00 */
[----:B--2---:R-:W-:-:S07]  /*0da0*/  DFMA R18, R20, R34, R18 ;  /* 0x000000221412722b */ /* 0x004fce0000000012 */
[----:B------:R-:W2:Y:S01]  /*0db0*/  I2F.F64 R20, R5 ;  /* 0x0000000500147312 */ /* 0x000ea20000201c00 */
[----:B---3--:R-:W-:-:S07]  /*0dc0*/  DFMA R36, R22, R36, R18 ;  /* 0x000000241624722b */ /* 0x008fce0000000012 */
[----:B------:R-:W3:Y:S01]  /*0dd0*/  I2F.F64 R22, R40 ;  /* 0x0000002800167312 */ /* 0x000ee20000201c00 */
[----:B0-----:R-:W-:Y:S02]  /*0de0*/  DFMA R18, -R16, R38, 1 ;  /* 0x3ff000001012742b */ /* 0x001fe40000000126 */
[----:B--2---:R-:W-:-:S05]  /*0df0*/  DFMA R24, R24, R20, R36 ;  /* 0x000000141818722b */ /* 0x004fca0000000024 */
[----:B------:R-:W-:Y:S01]  /*0e00*/  I2F.F64 R4, R43 ;  /* 0x0000002b00047312 */ /* 0x000fe20000201c00 */
[----:B------:R-:W-:Y:S02]  /*0e10*/  DFMA R34, R18, R18, R18 ;  /* 0x000000121222722b */ /* 0x000fe40000000012 */
[----:B---3--:R-:W-:-:S05]  /*0e20*/  DFMA R22, R26, R22, R24 ;  /* 0x000000161a16722b */ /* 0x008fca0000000018 */
[----:B------:R-:W0:Y:S01]  /*0e30*/  I2F.F64 R20, R41 ;  /* 0x0000002900147312 */ /* 0x000e220000201c00 */
[----:B------:R-:W-:-:S07]  /*0e40*/  DFMA R34, R38, R34, R38 ;  /* 0x000000222622722b */ /* 0x000fce0000000026 */
[----:B------:R-:W2:Y:S01]  /*0e50*/  I2F.F64 R18, R42 ;  /* 0x0000002a00127312 */ /* 0x000ea20000201c00 */
[----:B0-----:R-:W-:Y:S02]  /*0e60*/  DFMA R20, R28, R20, R22 ;  /* 0x000000141c14722b */ /* 0x001fe40000000016 */
[----:B------:R-:W-:-:S06]  /*0e70*/  DFMA R22, -R16, R34, 1 ;  /* 0x3ff000001016742b */ /* 0x000fcc0000000122 */
[----:B--2---:R-:W-:Y:S02]  /*0e80*/  DFMA R18, R30, R18, R20 ;  /* 0x000000121e12722b */ /* 0x004fe40000000014 */
[----:B------:R-:W-:-:S06]  /*0e90*/  DFMA R22, R34, R22, R34 ;  /* 0x000000162216722b */ /* 0x000fcc0000000022 */
[----:B------:R-:W-:-:S08]  /*0ea0*/  DFMA R18, R32, R4, R18 ;  /* 0x000000042012722b */ /* 0x000fd00000000012 */
[----:B------:R-:W-:Y:S02]  /*0eb0*/  DMUL R4, R18, R22 ;  /* 0x0000001612047228 */ /* 0x000fe40000000000 */
[----:B------:R-:W-:-:S06]  /*0ec0*/  FSETP.GEU.AND P1, PT, |R19|, 6.5827683646048100446e-37, PT ;  /* 0x036000001300780b */ /* 0x000fcc0003f2e200 */
[----:B------:R-:W-:-:S08]  /*0ed0*/  DFMA R20, -R16, R4, R18 ;  /* 0x000000041014722b */ /* 0x000fd00000000112 */
[----:B------:R-:W-:-:S10]  /*0ee0*/  DFMA R4, R22, R20, R4 ;  /* 0x000000141604722b */ /* 0x000fd40000000004 */
[----:B------:R-:W-:-:S05]  /*0ef0*/  FFMA R3, RZ, R17, R5 ;  /* 0x00000011ff037223 */ /* 0x000fca0000000005 */
[----:B------:R-:W-:-:S13]  /*0f00*/  FSETP.GT.AND P0, PT, |R3|, 1.469367938527859385e-39, PT ;  /* 0x001000000300780b */ /* 0x000fda0003f04200 */
[----:B-1----:R-:W-:Y:S05]  /*0f10*/  @P0 BRA P1, `(.L_x_5) ;  /* 0x0000000000180947 */ /* 0x002fea0000800000 */
[----:B------:R-:W-:Y:S01]  /*0f20*/  IMAD.MOV.U32 R20, RZ, RZ, R18 ;  /* 0x000000ffff147224 */ /* 0x000fe200078e0012 */
[----:B------:R-:W-:Y:S01]  /*0f30*/  MOV R21, R19 ;  /* 0x0000001300157202 */ /* 0x000fe20000000f00 */
[----:B------:R-:W-:Y:S01]  /*0f40*/  IMAD.MOV.U32 R18, RZ, RZ, R16 ;  /* 0x000000ffff127224 */ /* 0x000fe200078e0010 */
[----:B------:R-:W-:Y:S01]  /*0f50*/  MOV R22, 0xf80 ;  /* 0x00000f8000167802 */ /* 0x000fe20000000f00 */
[----:B------:R-:W-:-:S07]  /*0f60*/  IMAD.MOV.U32 R19, RZ, RZ, R17 ;  /* 0x000000ffff137224 */ /* 0x000fce00078e0011 */
[----:B------:R-:W-:Y:S05]  /*0f70*/  CALL.REL.NOINC `($__internal_0_$__cuda_sm20_div_rn_f64_full) ;  /* 0x0000000c00ec7944 */ /* 0x000fea0003c00000 */
.L_x_5:
[----:B------:R-:W-:Y:S05]  /*0f80*/  BSYNC.RECONVERGENT B1 ;  /* 0x0000000000017941 */ /* 0x000fea0003800200 */
.L_x_4:
[----:B------:R-:W0:Y:S01]  /*0f90*/  LDC.64 R16, c[0x0][0x3a0] ;  /* 0x0000e800ff107b82 */ /* 0x000e220000000a00 */
[----:B------:R-:W1:Y:S07]  /*0fa0*/  LDCU.64 UR6, c[0x0][0x3d8] ;  /* 0x00007b00ff0677ac */ /* 0x000e6e0008000a00 */
[----:B------:R-:W2:Y:S01]  /*0fb0*/  LDC.64 R40, c[0x0][0x3c8] ;  /* 0x0000f200ff287b82 */ /* 0x000ea20000000a00 */
[----:B-1----:R-:W-:Y:S01]  /*0fc0*/  DADD R4, R4, UR6 ;  /* 0x0000000604047e29 */ /* 0x002fe20008000000 */
[----:B0-----:R-:W-:-:S06]  /*0fd0*/  IMAD.WIDE R16, R0, 0x8, R16 ;  /* 0x0000000800107825 */ /* 0x001fcc00078e0210 */
[----:B------:R0:W-:Y:S04]  /*0fe0*/  STG.E.64 desc[UR4][R16.64], R4 ;  /* 0x0000000410007986 */ /* 0x0001e8000c101b04 */
[----:B--2---:R-:W2:Y:S04]  /*0ff0*/  LDG.E R39, desc[UR4][R40.64] ;  /* 0x0000000428277981 */ /* 0x004ea8000c1e1900 */
[----:B------:R-:W3:Y:S04]  /*1000*/  LDG.E R45, desc[UR4][R40.64+0x4] ;  /* 0x00000404282d7981 */ /* 0x000ee8000c1e1900 */
[----:B------:R-:W4:Y:S04]  /*1010*/  LDG.E.64 R30, desc[UR4][R12.64] ;  /* 0x000000040c1e7981 */ /* 0x000f28000c1e1b00 */
[----:B------:R-:W5:Y:S04]  /*1020*/  LDG.E.64 R32, desc[UR4][R12.64+0x8] ;  /* 0x000008040c207981 */ /* 0x000f68000c1e1b00 */
[----:B------:R-:W5:Y:S04]  /*1030*/  LDG.E R44, desc[UR4][R40.64+0x8] ;  /* 0x00000804282c7981 */ /* 0x000f68000c1e1900 */
[----:B------:R-:W5:Y:S04]  /*1040*/  LDG.E R38, desc[UR4][R40.64+0xc] ;  /* 0x00000c0428267981 */ /* 0x000f68000c1e1900 */
[----:B------:R-:W5:Y:S04]  /*1050*/  LDG.E.64 R18, desc[UR4][R14.64] ;  /* 0x000000040e127981 */ /* 0x000f68000c1e1b00 */
[----:B------:R-:W5:Y:S04]  /*1060*/  LDG.E.64 R22, desc[UR4][R12.64+0x10] ;  /* 0x000010040c167981 */ /* 0x000f68000c1e1b00 */
[----:B------:R-:W5:Y:S04]  /*1070*/  LDG.E R43, desc[UR4][R40.64+0x10] ;  /* 0x00001004282b7981 */ /* 0x000f68000c1e1900 */
[----:B------:R-:W5:Y:S04]  /*1080*/  LDG.E.64 R26, desc[UR4][R12.64+0x18] ;  /* 0x000018040c1a7981 */ /* 0x000f68000c1e1b00 */
[----:B------:R-:W5:Y:S04]  /*1090*/  LDG.E R42, desc[UR4][R40.64+0x14] ;  /* 0x00001404282a7981 */ /* 0x000f68000c1e1900 */
[----:B------:R-:W5:Y:S04]  /*10a0*/  LDG.E.64 R24, desc[UR4][R12.64+0x20] ;  /* 0x000020040c187981 */ /* 0x000f68000c1e1b00 */
[----:B0-----:R-:W5:Y:S04]  /*10b0*/  LDG.E R4, desc[UR4][R40.64+0x18] ;  /* 0x0000180428047981 */ /* 0x001f68000c1e1900 */
[----:B------:R-:W5:Y:S04]  /*10c0*/  LDG.E.64 R20, desc[UR4][R12.64+0x28] ;  /* 0x000028040c147981 */ /* 0x000f68000c1e1b00 */
[----:B------:R-:W5:Y:S04]  /*10d0*/  LDG.E R5, desc[UR4][R40.64+0x1c] ;  /* 0x00001c0428057981 */ /* 0x000f68000c1e1900 */
[----:B------:R-:W5:Y:S04]  /*10e0*/  LDG.E.64 R28, desc[UR4][R12.64+0x30] ;  /* 0x000030040c1c7981 */ /* 0x000f68000c1e1b00 */
[----:B------:R0:W5:Y:S01]  /*10f0*/  LDG.E R3, desc[UR4][R40.64+0x20] ;  /* 0x0000200428037981 */ /* 0x000162000c1e1900 */
[----:B--2---:R-:W4:Y:S08]  /*1100*/  I2F.F64 R36, R39 ;  /* 0x0000002700247312 */ /* 0x004f300000201c00 */
[----:B---3--:R-:W5:Y:S01]  /*1110*/  I2F.F64 R34, R45 ;  /* 0x0000002d00227312 */ /* 0x008f620000201c00 */
[----:B----4-:R-:W-:Y:S01]  /*1120*/  DFMA R36, R30, R36, RZ ;  /* 0x000000241e24722b */ /* 0x010fe200000000ff */
[----:B------:R-:W2:Y:S07]  /*1130*/  LDG.E.64 R30, desc[UR4][R12.64+0x38] ;  /* 0x000038040c1e7981 */ /* 0x000eae000c1e1b00 */
[----:B-----5:R-:W-:Y:S01]  /*1140*/  DFMA R32, R32, R34, R36 ;  /* 0x000000222020722b */ /* 0x020fe20000000024 */
[----:B------:R-:W3:Y:S01]  /*1150*/  LDG.E.64 R34, desc[UR4][R12.64+0x40] ;  /* 0x000040040c227981 */ /* 0x000ee2000c1e1b00 */
[----:B------:R-:W1:Y:S08]  /*1160*/  I2F.F64 R36, R44 ;  /* 0x0000002c00247312 */ /* 0x000e700000201c00 */
[----:B------:R-:W4:Y:S01]  /*1170*/  I2F.F64 R38, R38 ;  /* 0x0000002600267312 */ /* 0x000f220000201c00 */
[----:B-1----:R-:W-:-:S07]  /*1180*/  DFMA R22, R22, R36, R32 ;  /* 0x000000241616722b */ /* 0x002fce0000000020 */
[----:B0-----:R-:W0:Y:S08]  /*1190*/  MUFU.RCP64H R41, R19 ;  /* 0x0000001300297308 */ /* 0x001e300000001800 */
[----:B------:R-:W1:Y:S01]  /*11a0*/  I2F.F64 R32, R43 ;  /* 0x0000002b00207312 */ /* 0x000e620000201c00 */
[----:B----4-:R-:W-:Y:S01]  /*11b0*/  DFMA R22, R26, R38, R22 ;  /* 0x000000261a16722b */ /* 0x010fe20000000016 */
[----:B------:R-:W-:-:S06]  /*11c0*/  IMAD.MOV.U32 R40, RZ, RZ, 0x1 ;  /* 0x00000001ff287424 */ /* 0x000fcc00078e00ff */
[----:B------:R-:W4:Y:S01]  /*11d0*/  I2F.F64 R26, R42 ;  /* 0x0000002a001a7312 */ /* 0x000f220000201c00 */
[----:B0-----:R-:W-:Y:S02]  /*11e0*/  DFMA R36, -R18, R40, 1 ;  /* 0x3ff000001224742b */ /* 0x001fe40000000128 */
[----:B-1----:R-:W-:-:S05]  /*11f0*/  DFMA R24, R24, R32, R22 ;  /* 0x000000201818722b */ /* 0x002fca0000000016 */
[----:B------:R-:W0:Y:S01]  /*1200*/  I2F.F64 R22, R4 ;  /* 0x0000000400167312 */ /* 0x000e220000201c00 */
[----:B------:R-:W-:Y:S02]  /*1210*/  DFMA R36, R36, R36, R36 ;  /* 0x000000242424722b */ /* 0x000fe40000000024 */
[----:B----4-:R-:W-:-:S05]  /*1220*/  DFMA R20, R20, R26, R24 ;  /* 0x0000001a1414722b */ /* 0x010fca0000000018 */
[----:B------:R-:W2:Y:S01]  /*1230*/  I2F.F64 R24, R5 ;  /* 0x0000000500187312 */ /* 0x000ea20000201c00 */
[----:B------:R-:W-:Y:S02]  /*1240*/  DFMA R36, R40, R36, R40 ;  /* 0x000000242824722b */ /* 0x000fe40000000028 */
[----:B0-----:R-:W-:-:S05]  /*1250*/  DFMA R20, R28, R22, R20 ;  /* 0x000000161c14722b */ /* 0x001fca0000000014 */
[----:B------:R-:W3:Y:S01]  /*1260*/  I2F.F64 R22, R3 ;  /* 0x0000000300167312 */ /* 0x000ee20000201c00 */
[----:B------:R-:W-:-:S08]  /*1270*/  DFMA R26, -R18, R36, 1 ;  /* 0x3ff00000121a742b */ /* 0x000fd00000000124 */
[----:B------:R-:W-:Y:S01]  /*1280*/  DFMA R26, R36, R26, R36 ;  /* 0x0000001a241a722b */ /* 0x000fe20000000024 */
[----:B------:R-:W-:Y:S01]  /*1290*/  BSSY.RECONVERGENT B1, `(.L_x_6) ;  /* 0x0000010000017945 */ /* 0x000fe20003800200 */
[----:B--2---:R-:W-:-:S08]  /*12a0*/  DFMA R20, R30, R24, R20 ;  /* 0x000000181e14722b */ /* 0x004fd00000000014 */
[----:B---3--:R-:W-:-:S08]  /*12b0*/  DFMA R22, R34, R22, R20 ;  /* 0x000000162216722b */ /* 0x008fd00000000014 */
[----:B------:R-:W-:-:S08]  /*12c0*/  DMUL R20, R22, R26 ;  /* 0x0000001a16147228 */ /* 0x000fd00000000000 */
[----:B------:R-:W-:-:S08]  /*12d0*/  DFMA R24, -R18, R20, R22 ;  /* 0x000000141218722b */ /* 0x000fd00000000116 */
[----:B------:R-:W-:Y:S01]  /*12e0*/  DFMA R20, R26, R24, R20 ;  /* 0x000000181a14722b */ /* 0x000fe20000000014 */
[----:B------:R-:W-:-:S09]  /*12f0*/  FSETP.GEU.AND P1, PT, |R23|, 6.5827683646048100446e-37, PT ;  /* 0x036000001700780b */ /* 0x000fd20003f2e200 */
[----:B------:R-:W-:-:S05]  /*1300*/  FFMA R4, RZ, R19, R21 ;  /* 0x00000013ff047223 */ /* 0x000fca0000000015 */
[----:B------:R-:W-:-:S13]  /*1310*/  FSETP.GT.AND P0, PT, |R4|, 1.469367938527859385e-39, PT ;  /* 0x001000000400780b */ /* 0x000fda0003f04200 */
[----:B------:R-:W-:Y:S05]  /*1320*/  @P0 BRA P1, `(.L_x_7) ;  /* 0x0000000000180947 */ /* 0x000fea0000800000 */
[----:B------:R-:W-:Y:S01]  /*1330*/  IMAD.MOV.U32 R20, RZ, RZ, R22 ;  /* 0x000000ffff147224 */ /* 0x000fe200078e0016 */
[----:B------:R-:W-:Y:S02]  /*1340*/  MOV R21, R23 ;  /* 0x0000001700157202 */ /* 0x000fe40000000f00 */
[----:B------:R-:W-:-:S07]  /*1350*/  MOV R22, 0x1370 ;  /* 0x0000137000167802 */ /* 0x000fce0000000f00 */
[----:B------:R-:W-:Y:S05]  /*1360*/  CALL.REL.NOINC `($__internal_0_$__cuda_sm20_div_rn_f64_full) ;  /* 0x0000000800f07944 */ /* 0x000fea0003c00000 */
[----:B------:R-:W-:Y:S02]  /*1370*/  IMAD.MOV.U32 R20, RZ, RZ, R4 ;  /* 0x000000ffff147224 */ /* 0x000fe400078e0004 */
[----:B------:R-:W-:-:S07]  /*1380*/  IMAD.MOV.U32 R21, RZ, RZ, R5 ;  /* 0x000000ffff157224 */ /* 0x000fce00078e0005 */
.L_x_7:
[----:B------:R-:W-:Y:S05]  /*1390*/  BSYNC.RECONVERGENT B1 ;  /* 0x0000000000017941 */ /* 0x000fea0003800200 */
.L_x_6:
[----:B------:R-:W0:Y:S08]  /*13a0*/  LDC.64 R4, c[0x0][0x3a8] ;  /* 0x0000ea00ff047b82 */ /* 0x000e300000000a00 */
[----:B------:R-:W1:Y:S08]  /*13b0*/  LDC.64 R24, c[0x0][0x3c8] ;  /* 0x0000f200ff187b82 */ /* 0x000e700000000a00 */
[----:B------:R-:W2:Y:S01]  /*13c0*/  LDC.64 R18, c[0x0][0x3c0] ;  /* 0x0000f000ff127b82 */ /* 0x000ea20000000a00 */
[----:B0-----:R-:W-:-:S07]  /*13d0*/  IMAD.WIDE R4, R0, 0x8, R4 ;  /* 0x0000000800047825 */ /* 0x001fce00078e0204 */
[----:B------:R-:W0:Y:S01]  /*13e0*/  LDC.64 R26, c[0x0][0x388] ;  /* 0x0000e200ff1a7b82 */ /* 0x000e220000000a00 */
[----:B------:R3:W-:Y:S04]  /*13f0*/  STG.E.64 desc[UR4][R4.64], R20 ;  /* 0x0000001404007986 */ /* 0x0007e8000c101b04 */
[----:B-1----:R-:W4:Y:S04]  /*1400*/  LDG.E R32, desc[UR4][R24.64] ;  /* 0x0000000418207981 */ /* 0x002f28000c1e1900 */
[----:B------:R-:W5:Y:S04]  /*1410*/  LDG.E.64 R28, desc[UR4][R16.64] ;  /* 0x00000004101c7981 */ /* 0x000f68000c1e1b00 */
[----:B--2---:R-:W2:Y:S01]  /*1420*/  LDG.E R0, desc[UR4][R18.64] ;  /* 0x0000000412007981 */ /* 0x004ea2000c1e1900 */
[----:B0-----:R-:W-:Y:S01]  /*1430*/  IMAD.WIDE R2, R2, 0x8, R26 ;  /* 0x0000000802027825 */ /* 0x001fe200078e021a */
[----:B----4-:R-:W0:Y:S08]  /*1440*/  I2F.F64 R22, R32 ;  /* 0x0000002000167312 */ /* 0x010e300000201c00 */
[----:B--2---:R-:W5:Y:S01]  /*1450*/  I2F.F64 R30, R0 ;  /* 0x00000000001e7312 */ /* 0x004f620000201c00 */
[----:B0-----:R-:W-:-:S08]  /*1460*/  DMUL R22, R22, R20 ;  /* 0x0000001416167228 */ /* 0x001fd00000000000 */
[----:B-----5:R-:W-:-:S07]  /*1470*/  DFMA R30, R28, R30, R22 ;  /* 0x0000001e1c1e722b */ /* 0x020fce0000000016 */
[----:B------:R-:W-:Y:S04]  /*1480*/  STG.E.64 desc[UR4][R2.64], R30 ;  /* 0x0000001e02007986 */ /* 0x000fe8000c101b04 */
[----:B------:R-:W2:Y:S04]  /*1490*/  LDG.E R27, desc[UR4][R24.64+0x4] ;  /* 0x00000404181b7981 */ /* 0x000ea8000c1e1900 */
[----:B------:R-:W4:Y:S01]  /*14a0*/  LDG.E R26, desc[UR4][R18.64+0x4] ;  /* 0x00000404121a7981 */ /* 0x000f22000c1e1900 */
[----:B------:R-:W0:Y:S08]  /*14b0*/  LDC.64 R40, c[0x0][0x3c8] ;  /* 0x0000f200ff287b82 */ /* 0x000e300000000a00 */
[----:B------:R-:W1:Y:S01]  /*14c0*/  LDC.64 R38, c[0x0][0x3c0] ;  /* 0x0000f000ff267b82 */ /* 0x000e620000000a00 */
[----:B--2---:R-:W2:Y:S08]  /*14d0*/  I2F.F64 R22, R27 ;  /* 0x0000001b00167312 */ /* 0x004eb00000201c00 */
[----:B----4-:R-:W4:Y:S01]  /*14e0*/  I2F.F64 R32, R26 ;  /* 0x0000001a00207312 */ /* 0x010f220000201c00 */
[----:B--2---:R-:W-:-:S08]  /*14f0*/  DMUL R22, R22, R20 ;  /* 0x0000001416167228 */ /* 0x004fd00000000000 */
[----:B----4-:R-:W-:-:S07]  /*1500*/  DFMA R32, R28, R32, R22 ;  /* 0x000000201c20722b */ /* 0x010fce0000000016 */
[----:B------:R2:W-:Y:S04]  /*1510*/  STG.E.64 desc[UR4][R2.64+0x8], R32 ;  /* 0x0000082002007986 */ /* 0x0005e8000c101b04 */
[----:B0-----:R-:W4:Y:S04]  /*1520*/  LDG.E R42, desc[UR4][R40.64+0x8] ;  /* 0x00000804282a7981 */ /* 0x001f28000c1e1900 */
[----:B-1----:R-:W5:Y:S01]  /*1530*/  LDG.E R0, desc[UR4][R38.64+0x8] ;  /* 0x0000080426007981 */ /* 0x002f62000c1e1900 */
[----:B----4-:R-:W0:Y:S08]  /*1540*/  I2F.F64 R22, R42 ;  /* 0x0000002a00167312 */ /* 0x010e300000201c00 */
[----:B-----5:R-:W1:Y:S01]  /*1550*/  I2F.F64 R34, R0 ;  /* 0x0000000000227312 */ /* 0x020e620000201c00 */
[----:B0-----:R-:W-:-:S08]  /*1560*/  DMUL R22, R22, R20 ;  /* 0x0000001416167228 */ /* 0x001fd00000000000 */
[----:B-1----:R-:W-:-:S07]  /*1570*/  DFMA R34, R28, R34, R22 ;  /* 0x000000221c22722b */ /* 0x002fce0000000016 */
[----:B------:R0:W-:Y:S04]  /*1580*/  STG.E.64 desc[UR4][R2.64+0x10], R34 ;  /* 0x0000102202007986 */ /* 0x0001e8000c101b04 */
[----:B------:R-:W4:Y:S04]  /*1590*/  LDG.E R23, desc[UR4][R40.64+0xc] ;  /* 0x00000c0428177981 */ /* 0x000f28000c1e1900 */
[----:B------:R-:W5:Y:S01]  /*15a0*/  LDG.E R22, desc[UR4][R38.64+0xc] ;  /* 0x00000c0426167981 */ /* 0x000f62000c1e1900 */
[----:B----4-:R-:W1:Y:S08]  /*15b0*/  I2F.F64 R18, R23 ;  /* 0x0000001700127312 */ /* 0x010e700000201c00 */
[----:B-----5:R-:W4:Y:S01]  /*15c0*/  I2F.F64 R36, R22 ;  /* 0x0000001600247312 */ /* 0x020f220000201c00 */
[----:B-1----:R-:W-:-:S08]  /*15d0*/  DMUL R18, R18, R20 ;  /* 0x0000001412127228 */ /* 0x002fd00000000000 */
[----:B----4-:R-:W-:-:S07]  /*15e0*/  DFMA R36, R28, R36, R18 ;  /* 0x000000241c24722b */ /* 0x010fce0000000012 */
[----:B------:R1:W-:Y:S04]  /*15f0*/  STG.E.64 desc[UR4][R2.64+0x18], R36 ;  /* 0x0000182402007986 */ /* 0x0003e8000c101b04 */
[----:B------:R-:W4:Y:S04]  /*1600*/  LDG.E R42, desc[UR4][R40.64+0x10] ;  /* 0x00001004282a7981 */ /* 0x000f28000c1e1900 */
[----:B------:R-:W5:Y:S01]  /*1610*/  LDG.E R0, desc[UR4][R38.64+0x10] ;  /* 0x0000100426007981 */ /* 0x000f62000c1e1900 */
[----:B----4-:R-:W4:Y:S08]  /*1620*/  I2F.F64 R18, R42 ;  /* 0x0000002a00127312 */ /* 0x010f300000201c00 */
[----:B-----5:R-:W5:Y:S01]  /*1630*/  I2F.F64 R26, R0 ;  /* 0x00000000001a7312 */ /* 0x020f620000201c00 */
[----:B----4-:R-:W-:-:S08]  /*1640*/  DMUL R18, R18, R20 ;  /* 0x0000001412127228 */ /* 0x010fd00000000000 */
[----:B-----5:R-:W-:-:S07]  /*1650*/  DFMA R26, R28, R26, R18 ;  /* 0x0000001a1c1a722b */ /* 0x020fce0000000012 */
[----:B------:R-:W-:Y:S04]  /*1660*/  STG.E.64 desc[UR4][R2.64+0x20], R26 ;  /* 0x0000201a02007986 */ /* 0x000fe8000c101b04 */
[----:B------:R-:W4:Y:S04]  /*1670*/  LDG.E R44, desc[UR4][R40.64+0x14] ;  /* 0x00001404282c7981 */ /* 0x000f28000c1e1900 */
[----:B------:R-:W5:Y:S01]  /*1680*/  LDG.E R43, desc[UR4][R38.64+0x14] ;  /* 0x00001404262b7981 */ /* 0x000f62000c1e1900 */
[----:B----4-:R-:W4:Y:S08]  /*1690*/  I2F.F64 R18, R44 ;  /* 0x0000002c00127312 */ /* 0x010f300000201c00 */
[----:B-----5:R-:W5:Y:S01]  /*16a0*/  I2F.F64 R24, R43 ;  /* 0x0000002b00187312 */ /* 0x020f620000201c00 */
[----:B----4-:R-:W-:-:S08]  /*16b0*/  DMUL R18, R18, R20 ;  /* 0x0000001412127228 */ /* 0x010fd00000000000 */
[----:B-----5:R-:W-:-:S07]  /*16c0*/  DFMA R24, R28, R24, R18 ;  /* 0x000000181c18722b */ /* 0x020fce0000000012 */
[----:B------:R4:W-:Y:S04]  /*16d0*/  STG.E.64 desc[UR4][R2.64+0x28], R24 ;  /* 0x0000281802007986 */ /* 0x0009e8000c101b04 */
[----:B------:R-:W5:Y:S04]  /*16e0*/  LDG.E R45, desc[UR4][R40.64+0x18] ;  /* 0x00001804282d7981 */ /* 0x000f68000c1e1900 */
[----:B------:R-:W3:Y:S01]  /*16f0*/  LDG.E R0, desc[UR4][R38.64+0x18] ;  /* 0x0000180426007981 */ /* 0x000ee2000c1e1900 */
[----:B-----5:R-:W5:Y:S08]  /*1700*/  I2F.F64 R22, R45 ;  /* 0x0000002d00167312 */ /* 0x020f700000201c00 */
[----:B---3--:R-:W3:Y:S01]  /*1710*/  I2F.F64 R18, R0 ;  /* 0x0000000000127312 */ /* 0x008ee20000201c00 */
[----:B-----5:R-:W-:-:S08]  /*1720*/  DMUL R22, R22, R20 ;  /* 0x0000001416167228 */ /* 0x020fd00000000000 */
[----:B---3--:R-:W-:-:S07]  /*1730*/  DFMA R18, R28, R18, R22 ;  /* 0x000000121c12722b */ /* 0x008fce0000000016 */
[----:B------:R3:W-:Y:S04]  /*1740*/  STG.E.64 desc[UR4][R2.64+0x30], R18 ;  /* 0x0000301202007986 */ /* 0x0007e8000c101b04 */
[----:B------:R-:W5:Y:S04]  /*1750*/  LDG.E R0, desc[UR4][R40.64+0x1c] ;  /* 0x00001c0428007981 */ /* 0x000f68000c1e1900 */
[----:B------:R-:W2:Y:S01]  /*1760*/  LDG.E R22, desc[UR4][R38.64+0x1c] ;  /* 0x00001c0426167981 */ /* 0x000ea2000c1e1900 */
[----:B-----5:R-:W5:Y:S08]  /*1770*/  I2F.F64 R42, R0 ;  /* 0x00000000002a7312 */ /* 0x020f700000201c00 */
[----:B--2---:R-:W2:Y:S01]  /*1780*/  I2F.F64 R22, R22 ;  /* 0x0000001600167312 */ /* 0x004ea20000201c00 */
[----:B-----5:R-:W-:-:S08]  /*1790*/  DMUL R42, R42, R20 ;  /* 0x000000142a2a7228 */ /* 0x020fd00000000000 */
[----:B--2---:R-:W-:-:S07]  /*17a0*/  DFMA R22, R28, R22, R42 ;  /* 0x000000161c16722b */ /* 0x004fce000000002a */
[----:B------:R2:W-:Y:S04]  /*17b0*/  STG.E.64 desc[UR4][R2.64+0x38], R22 ;  /* 0x0000381602007986 */ /* 0x0005e8000c101b04 */
[----:B------:R-:W5:Y:S04]  /*17c0*/  LDG.E R40, desc[UR4][R40.64+0x20] ;  /* 0x0000200428287981 */ /* 0x000f68000c1e1900 */
[----:B------:R-:W4:Y:S01]  /*17d0*/  LDG.E R42, desc[UR4][R38.64+0x20] ;  /* 0x00002004262a7981 */ /* 0x000f22000c1e1900 */
[----:B-----5:R-:W5:Y:S08]  /*17e0*/  I2F.F64 R44, R40 ;  /* 0x00000028002c7312 */ /* 0x020f700000201c00 */
[----:B----4-:R-:W4:Y:S01]  /*17f0*/  I2F.F64 R42, R42 ;  /* 0x0000002a002a7312 */ /* 0x010f220000201c00 */
[----:B-----5:R-:W-:Y:S01]  /*1800*/  DMUL R44, R44, R20 ;  /* 0x000000142c2c7228 */ /* 0x020fe20000000000 */
[----:B------:R-:W-:-:S02]  /*1810*/  IMAD.MOV.U32 R20, RZ, RZ, 0x0 ;  /* 0x00000000ff147424 */ /* 0x000fc400078e00ff */
[----:B------:R-:W-:-:S06]  /*1820*/  IMAD.MOV.U32 R21, RZ, RZ, 0x40120000 ;  /* 0x40120000ff157424 */ /* 0x000fcc00078e00ff */
[----:B------:R-:W-:Y:S02]  /*1830*/  DFMA R38, R32, R20, 3 ;  /* 0x400800002026742b */ /* 0x000fe40000000014 */
[----:B----4-:R-:W-:Y:S02]  /*1840*/  DFMA R28, R28, R42, R44 ;  /* 0x0000002a1c1c722b */ /* 0x010fe4000000002c */
[-C--:B------:R-:W-:Y:S02]  /*1850*/  DFMA R42, R34, R20.reuse, 3 ;  /* 0x40080000222a742b */ /* 0x080fe40000000014 */
[----:B------:R-:W-:Y:S02]  /*1860*/  DFMA R40, R36, R20, 3 ;  /* 0x400800002428742b */ /* 0x000fe40000000014 */
[----:B------:R-:W-:Y:S02]  /*1870*/  DMUL R32, R32, R38 ;  /* 0x0000002620207228 */ /* 0x000fe40000000000 */
[----:B------:R-:W-:-:S02]  /*1880*/  DFMA R38, R24, R20, 3 ;  /* 0x400800001826742b */ /* 0x000fc40000000014 */
[----:B0-----:R-:W-:Y:S02]  /*1890*/  DMUL R34, R34, R42 ;  /* 0x0000002a22227228 */ /* 0x001fe40000000000 */
[----:B-1----:R-:W-:Y:S02]  /*18a0*/  DMUL R36, R36, R40 ;  /* 0x0000002824247228 */ /* 0x002fe40000000000 */
[----:B------:R-:W-:Y:S02]  /*18b0*/  DFMA R44, R30, R20, 3 ;  /* 0x400800001e2c742b */ /* 0x000fe40000000014 */
[----:B------:R-:W-:Y:S02]  /*18c0*/  DMUL R24, R24, R38 ;  /* 0x0000002618187228 */ /* 0x000fe40000000000 */
[-C--:B------:R-:W-:Y:S02]  /*18d0*/  DFMA R42, R26, R20.reuse, 3 ;  /* 0x400800001a2a742b */ /* 0x080fe40000000014 */
[----:B------:R-:W-:-:S02]  /*18e0*/  DFMA R38, R18, R20, 3 ;  /* 0x400800001226742b */ /* 0x000fc40000000014 */
[-C--:B------:R-:W-:Y:S02]  /*18f0*/  DFMA R40, R22, R20.reuse, 3 ;  /* 0x400800001628742b */ /* 0x080fe40000000014 */
[----:B------:R-:W-:Y:S02]  /*1900*/  DFMA R20, R28, R20, 3 ;  /* 0x400800001c14742b */ /* 0x000fe40000000014 */
[----:B------:R-:W-:Y:S02]  /*1910*/  DMUL R30, R30, R44 ;  /* 0x0000002c1e1e7228 */ /* 0x000fe40000000000 */
[----:B------:R-:W-:Y:S02]  /*1920*/  DMUL R26, R26, R42 ;  /* 0x0000002a1a1a7228 */ /* 0x000fe40000000000 */
[----:B---3--:R-:W-:Y:S02]  /*1930*/  DMUL R18, R18, R38 ;  /* 0x0000002612127228 */ /* 0x008fe40000000000 */
[----:B--2---:R-:W-:-:S02]  /*1940*/  DMUL R22, R22, R40 ;  /* 0x0000002816167228 */ /* 0x004fc40000000000 */
[----:B------:R-:W-:Y:S01]  /*1950*/  DMUL R28, R28, R20 ;  /* 0x000000141c1c7228 */ /* 0x000fe20000000000 */
[----:B------:R-:W-:Y:S04]  /*1960*/  STG.E.64 desc[UR4][R2.64], R30 ;  /* 0x0000001e02007986 */ /* 0x000fe8000c101b04 */
[----:B------:R0:W-:Y:S04]  /*1970*/  STG.E.64 desc[UR4][R2.64+0x8], R32 ;  /* 0x0000082002007986 */ /* 0x0001e8000c101b04 */
[----:B------:R1:W-:Y:S04]  /*1980*/  STG.E.64 desc[UR4][R2.64+0x10], R34 ;  /* 0x0000102202007986 */ /* 0x0003e8000c101b04 */
[----:B------:R2:W-:Y:S04]  /*1990*/  STG.E.64 desc[UR4][R2.64+0x18], R36 ;  /* 0x0000182402007986 */ /* 0x0005e8000c101b04 */
[----:B------:R3:W-:Y:S04]  /*19a0*/  STG.E.64 desc[UR4][R2.64+0x20], R26 ;  /* 0x0000201a02007986 */ /* 0x0007e8000c101b04 */
[----:B------:R4:W-:Y:S04]  /*19b0*/  STG.E.64 desc[UR4][R2.64+0x28], R24 ;  /* 0x0000281802007986 */ /* 0x0009e8000c101b04 */
[----:B------:R5:W-:Y:S04]  /*19c0*/  STG.E.64 desc[UR4][R2.64+0x30], R18 ;  /* 0x0000301202007986 */ /* 0x000be8000c101b04 */
[----:B------:R5:W-:Y:S04]  /*19d0*/  STG.E.64 desc[UR4][R2.64+0x38], R22 ;  /* 0x0000381602007986 */ /* 0x000be8000c101b04 */
[----:B------:R5:W-:Y:S04]  /*19e0*/  STG.E.64 desc[UR4][R2.64+0x40], R28 ;  /* 0x0000401c02007986 */ /* 0x000be8000c101b04 */
[----:B------:R-:W2:Y:S04]  /*19f0*/  LDG.E.64 R4, desc[UR4][R4.64] ;  /* 0x0000000404047981 */ /* 0x000ea8000c1e1b00 */
[----:B------:R-:W3:Y:S01]  /*1a00*/  LDG.E.64 R16, desc[UR4][R16.64] ;  /* 0x0000000410107981 */ /* 0x000ee2000c1e1b00 */
[----:B------:R-:W5:Y:S01]  /*1a10*/  LDC.64 R20, c[0x0][0x3b8] ;  /* 0x0000ee00ff147b82 */ /* 0x000f620000000a00 */
[----:B--2---:R-:W-:-:S08]  /*1a20*/  DMUL R38, R4, R4 ;  /* 0x0000000404267228 */ /* 0x004fd00000000000 */
[----:B---3--:R-:W-:-:S08]  /*1a30*/  DFMA R38, R16, R16, R38 ;  /* 0x000000101026722b */ /* 0x008fd00000000026 */
[C---:B0-----:R-:W-:Y:S02]  /*1a40*/  DFMA R32, R38.reuse, -1.5, R32 ;  /* 0xbff800002620782b */ /* 0x041fe40000000020 */
[C---:B-1----:R-:W-:Y:S02]  /*1a50*/  DFMA R34, R38.reuse, -1.5, R34 ;  /* 0xbff800002622782b */ /* 0x042fe40000000022 */
[C---:B------:R-:W-:Y:S02]  /*1a60*/  DFMA R36, R38.reuse, -1.5, R36 ;  /* 0xbff800002624782b */ /* 0x040fe40000000024 */
[C---:B------:R-:W-:Y:S02]  /*1a70*/  DFMA R26, R38.reuse, -1.5, R26 ;  /* 0xbff80000261a782b */ /* 0x040fe4000000001a */
[C---:B----4-:R-:W-:Y:S02]  /*1a80*/  DFMA R24, R38.reuse, -1.5, R24 ;  /* 0xbff800002618782b */ /* 0x050fe40000000018 */
[----:B-----5:R-:W-:-:S02]  /*1a90*/  DFMA R18, R38, -1.5, R18 ;  /* 0xbff800002612782b */ /* 0x020fc40000000012 */
[C---:B------:R-:W-:Y:S02]  /*1aa0*/  DFMA R22, R38.reuse, -1.5, R22 ;  /* 0xbff800002616782b */ /* 0x040fe40000000016 */
[C---:B------:R-:W-:Y:S02]  /*1ab0*/  DFMA R30, R38.reuse, -1.5, R30 ;  /* 0xbff80000261e782b */ /* 0x040fe4000000001e */
[----:B------:R-:W-:Y:S01]  /*1ac0*/  DFMA R28, R38, -1.5, R28 ;  /* 0xbff80000261c782b */ /* 0x000fe2000000001c */
[----:B------:R-:W-:Y:S04]  /*1ad0*/  STG.E.64 desc[UR4][R2.64+0x8], R32 ;  /* 0x0000082002007986 */ /* 0x000fe8000c101b04 */
[----:B------:R-:W-:Y:S04]  /*1ae0*/  STG.E.64 desc[UR4][R2.64+0x10], R34 ;  /* 0x0000102202007986 */ /* 0x000fe8000c101b04 */
[----:B------:R-:W-:Y:S04]  /*1af0*/  STG.E.64 desc[UR4][R2.64+0x18], R36 ;  /* 0x0000182402007986 */ /* 0x000fe8000c101b04 */
[----:B------:R-:W-:Y:S04]  /*1b00*/  STG.E.64 desc[UR4][R2.64+0x20], R26 ;  /* 0x0000201a02007986 */ /* 0x000fe8000c101b04 */
[----:B------:R-:W-:Y:S04]  /*1b10*/  STG.E.64 desc[UR4][R2.64+0x28], R24 ;  /* 0x0000281802007986 */ /* 0x000fe8000c101b04 */
[----:B------:R0:W-:Y:S04]  /*1b20*/  STG.E.64 desc[UR4][R2.64+0x30], R18 ;  /* 0x0000301202007986 */ /* 0x0001e8000c101b04 */
[----:B------:R1:W-:Y:S04]  /*1b30*/  STG.E.64 desc[UR4][R2.64+0x38], R22 ;  /* 0x0000381602007986 */ /* 0x0003e8000c101b04 */
[----:B------:R-:W-:Y:S04]  /*1b40*/  STG.E.64 desc[UR4][R2.64+0x40], R28 ;  /* 0x0000401c02007986 */ /* 0x000fe8000c101b04 */
[----:B------:R-:W-:Y:S04]  /*1b50*/  STG.E.64 desc[UR4][R2.64], R30 ;  /* 0x0000001e02007986 */ /* 0x000fe8000c101b04 */
[----:B------:R-:W2:Y:S04]  /*1b60*/  LDG.E.64 R16, desc[UR4][R20.64] ;  /* 0x0000000414107981 */ /* 0x000ea8000c1e1b00 */
[----:B------:R-:W3:Y:S01]  /*1b70*/  LDG.E.64 R14, desc[UR4][R14.64] ;  /* 0x000000040e0e7981 */ /* 0x000ee2000c1e1b00 */
[----:B------:R-:W-:-:S08]  /*1b80*/  DADD R4, R30, 1 ;  /* 0x3ff000001e047429 */ /* 0x000fd00000000000 */
[----:B--2---:R-:W-:-:S08]  /*1b90*/  DMUL R4, R4, R16 ;  /* 0x0000001004047228 */ /* 0x004fd00000000000 */
[----:B---3--:R-:W-:-:S07]  /*1ba0*/  DMUL R4, R14, R4 ;  /* 0x000000040e047228 */ /* 0x008fce0000000000 */
[----:B------:R2:W-:Y:S04]  /*1bb0*/  STG.E.64 desc[UR4][R12.64], R4 ;  /* 0x000000040c007986 */ /* 0x0005e8000c101b04 */
[----:B------:R-:W3:Y:S04]  /*1bc0*/  LDG.E.64 R16, desc[UR4][R2.64+0x8] ;  /* 0x0000080402107981 */ /* 0x000ee8000c1e1b00 */
[----:B0-----:R-:W4:Y:S01]  /*1bd0*/  LDG.E.64 R18, desc[UR4][R20.64+0x8] ;  /* 0x0000080414127981 */ /* 0x001f22000c1e1b00 */
[----:B---3--:R-:W-:-:S08]  /*1be0*/  DADD R16, R16, 1 ;  /* 0x3ff0000010107429 */ /* 0x008fd00000000000 */
[----:B----4-:R-:W-:-:S08]  /*1bf0*/  DMUL R16, R16, R18 ;  /* 0x0000001210107228 */ /* 0x010fd00000000000 */
[----:B------:R-:W-:-:S07]  /*1c00*/  DMUL R16, R14, R16 ;  /* 0x000000100e107228 */ /* 0x000fce0000000000 */
[----:B------:R0:W-:Y:S04]  /*1c10*/  STG.E.64 desc[UR4][R12.64+0x8], R16 ;  /* 0x000008100c007986 */ /* 0x0001e8000c101b04 */
[----:B------:R-:W3:Y:S04]  /*1c20*/  LDG.E.64 R18, desc[UR4][R2.64+0x10] ;  /* 0x0000100402127981 */ /* 0x000ee8000c1e1b00 */
[----:B-1----:R-:W4:Y:S01]  /*1c30*/  LDG.E.64 R22, desc[UR4][R20.64+0x10] ;  /* 0x0000100414167981 */ /* 0x002f22000c1e1b00 */
[----:B---3--:R-:W-:-:S08]  /*1c40*/  DADD R18, R18, 1 ;  /* 0x3ff0000012127429 */ /* 0x008fd00000000000 */
[----:B----4-:R-:W-:-:S08]  /*1c50*/  DMUL R18, R18, R22 ;  /* 0x0000001612127228 */ /* 0x010fd00000000000 */
[----:B------:R-:W-:-:S07]  /*1c60*/  DMUL R18, R14, R18 ;  /* 0x000000120e127228 */ /* 0x000fce0000000000 */
[----:B------:R1:W-:Y:S04]  /*1c70*/  STG.E.64 desc[UR4][R12.64+0x10], R18 ;  /* 0x000010120c007986 */ /* 0x0003e8000c101b04 */
[----:B--2---:R-:W2:Y:S04]  /*1c80*/  LDG.E.64 R4, desc[UR4][R2.64+0x18] ;  /* 0x0000180402047981 */ /* 0x004ea8000c1e1b00 */
[----:B------:R-:W3:Y:S01]  /*1c90*/  LDG.E.64 R22, desc[UR4][R20.64+0x18] ;  /* 0x0000180414167981 */ /* 0x000ee2000c1e1b00 */
[----:B--2---:R-:W-:-:S08]  /*1ca0*/  DADD R4, R4, 1 ;  /* 0x3ff0000004047429 */ /* 0x004fd00000000000 */
[----:B---3--:R-:W-:-:S08]  /*1cb0*/  DMUL R4, R4, R22 ;  /* 0x0000001604047228 */ /* 0x008fd00000000000 */
[----:B------:R-:W-:-:S07]  /*1cc0*/  DMUL R4, R14, R4 ;  /* 0x000000040e047228 */ /* 0x000fce0000000000 */
[----:B------:R2:W-:Y:S04]  /*1cd0*/  STG.E.64 desc[UR4][R12.64+0x18], R4 ;  /* 0x000018040c007986 */ /* 0x0005e8000c101b04 */
[----:B0-----:R-:W3:Y:S04]  /*1ce0*/  LDG.E.64 R16, desc[UR4][R2.64+0x20] ;  /* 0x0000200402107981 */ /* 0x001ee8000c1e1b00 */
[----:B------:R-:W4:Y:S01]  /*1cf0*/  LDG.E.64 R22, desc[UR4][R20.64+0x20] ;  /* 0x0000200414167981 */ /* 0x000f22000c1e1b00 */
[----:B---3--:R-:W-:-:S08]  /*1d00*/  DADD R16, R16, 1 ;  /* 0x3ff0000010107429 */ /* 0x008fd00000000000 */
[----:B----4-:R-:W-:-:S08]  /*1d10*/  DMUL R16, R16, R22 ;  /* 0x0000001610107228 */ /* 0x010fd00000000000 */
[----:B------:R-:W-:-:S07]  /*1d20*/  DMUL R16, R14, R16 ;  /* 0x000000100e107228 */ /* 0x000fce0000000000 */
[----:B------:R0:W-:Y:S04]  /*1d30*/  STG.E.64 desc[UR4][R12.64+0x20], R16 ;  /* 0x000020100c007986 */ /* 0x0001e8000c101b04 */
[----:B-1----:R-:W3:Y:S04]  /*1d40*/  LDG.E.64 R18, desc[UR4][R2.64+0x28] ;  /* 0x0000280402127981 */ /* 0x002ee8000c1e1b00 */
[----:B------:R-:W4:Y:S01]  /*1d50*/  LDG.E.64 R22, desc[UR4][R20.64+0x28] ;  /* 0x0000280414167981 */ /* 0x000f22000c1e1b00 */
        /* <DEDUP_REMOVED lines=22> */
.L_x_3:
[----:B------:R-:W-:Y:S05]  /*1ec0*/  BSYNC.RECONVERGENT B0 ;  /* 0x0000000000007941 */ /* 0x000fea0003800200 */
.L_x_2:
[----:B------:R-:W3:Y:S02]  /*1ed0*/  LDG.E R8, desc[UR4][R8.64] ;  /* 0x0000000408087981 */ /* 0x000ee4000c1e1900 */
[----:B---3--:R-:W-:-:S13]  /*1ee0*/  ISETP.NE.AND P0, PT, R8, 0x1, PT ;  /* 0x000000010800780c */ /* 0x008fda0003f05270 */
[----:B------:R-:W-:Y:S05]  /*1ef0*/  @P0 EXIT ;  /* 0x000000000000094d */ /* 0x000fea0003800000 */
[----:B------:R-:W3:Y:S04]  /*1f00*/  LDG.E.64 R10, desc[UR4][R10.64] ;  /* 0x000000040a0a7981 */ /* 0x000ee8000c1e1b00 */
[----:B---3--:R-:W-:Y:S01]  /*1f10*/  STG.E.64 desc[UR4][R6.64], R10 ;  /* 0x0000000a06007986 */ /* 0x008fe2000c101b04 */
[----:B------:R-:W-:Y:S05]  /*1f20*/  EXIT ;  /* 0x000000000000794d */ /* 0x000fea0003800000 */
        .weak           $__internal_0_$__cuda_sm20_div_rn_f64_full
        .type           $__internal_0_$__cuda_sm20_div_rn_f64_full,@function
        .size           $__internal_0_$__cuda_sm20_div_rn_f64_full,(.L_x_26 - $__internal_0_$__cuda_sm20_div_rn_f64_full)
$__internal_0_$__cuda_sm20_div_rn_f64_full:
[C---:B------:R-:W-:Y:S01]  /*1f30*/  FSETP.GEU.AND P0, PT, |R19|.reuse, 1.469367938527859385e-39, PT ;  /* 0x001000001300780b */ /* 0x040fe20003f0e200 */
[----:B------:R-:W-:Y:S01]  /*1f40*/  IMAD.MOV.U32 R24, RZ, RZ, 0x1 ;  /* 0x00000001ff187424 */ /* 0x000fe200078e00ff */
[----:B------:R-:W-:Y:S01]  /*1f50*/  LOP3.LUT R4, R19, 0x800fffff, RZ, 0xc0, !PT ;  /* 0x800fffff13047812 */ /* 0x000fe200078ec0ff */
[----:B------:R-:W-:Y:S01]  /*1f60*/  IMAD.MOV.U32 R23, RZ, RZ, 0x1ca00000 ;  /* 0x1ca00000ff177424 */ /* 0x000fe200078e00ff */
[C---:B------:R-:W-:Y:S01]  /*1f70*/  FSETP.GEU.AND P2, PT, |R21|.reuse, 1.469367938527859385e-39, PT ;  /* 0x001000001500780b */ /* 0x040fe20003f4e200 */
[----:B------:R-:W-:Y:S01]  /*1f80*/  BSSY.RECONVERGENT B2, `(.L_x_8) ;  /* 0x0000052000027945 */ /* 0x000fe20003800200 */
[----:B------:R-:W-:Y:S02]  /*1f90*/  LOP3.LUT R5, R4, 0x3ff00000, RZ, 0xfc, !PT ;  /* 0x3ff0000004057812 */ /* 0x000fe400078efcff */
[----:B------:R-:W-:Y:S02]  /*1fa0*/  MOV R4, R18 ;  /* 0x0000001200047202 */ /* 0x000fe40000000f00 */
[----:B------:R-:W-:-:S02]  /*1fb0*/  LOP3.LUT R3, R21, 0x7ff00000, RZ, 0xc0, !PT ;  /* 0x7ff0000015037812 */ /* 0x000fc400078ec0ff */
[----:B------:R-:W-:Y:S01]  /*1fc0*/  LOP3.LUT R32, R19, 0x7ff00000, RZ, 0xc0, !PT ;  /* 0x7ff0000013207812 */ /* 0x000fe200078ec0ff */
[----:B------:R-:W-:Y:S01]  /*1fd0*/  @!P0 DMUL R4, R18, 8.98846567431157953865e+307 ;  /* 0x7fe0000012048828 */ /* 0x000fe20000000000 */
[----:B------:R-:W-:Y:S02]  /*1fe0*/  MOV R33, R3 ;  /* 0x0000000300217202 */ /* 0x000fe40000000f00 */
[----:B------:R-:W-:Y:S02]  /*1ff0*/  ISETP.GE.U32.AND P1, PT, R3, R32, PT ;  /* 0x000000200300720c */ /* 0x000fe40003f26070 */
[----:B------:R-:W-:Y:S01]  /*2000*/  @!P2 LOP3.LUT R28, R19, 0x7ff00000, RZ, 0xc0, !PT ;  /* 0x7ff00000131ca812 */ /* 0x000fe200078ec0ff */
[----:B------:R-:W0:Y:S03]  /*2010*/  MUFU.RCP64H R25, R5 ;  /* 0x0000000500197308 */ /* 0x000e260000001800 */
[----:B------:R-:W-:-:S02]  /*2020*/  @!P2 ISETP.GE.U32.AND P3, PT, R3, R28, PT ;  /* 0x0000001c0300a20c */ /* 0x000fc40003f66070 */
[----:B------:R-:W-:-:S05]  /*2030*/  @!P0 LOP3.LUT R32, R5, 0x7ff00000, RZ, 0xc0, !PT ;  /* 0x7ff0000005208812 */ /* 0x000fca00078ec0ff */
[----:B------:R-:W-:Y:S01]  /*2040*/  VIADD R35, R32, 0xffffffff ;  /* 0xffffffff20237836 */ /* 0x000fe20000000000 */
[----:B0-----:R-:W-:-:S08]  /*2050*/  DFMA R26, R24, -R4, 1 ;  /* 0x3ff00000181a742b */ /* 0x001fd00000000804 */
[----:B------:R-:W-:-:S08]  /*2060*/  DFMA R26, R26, R26, R26 ;  /* 0x0000001a1a1a722b */ /* 0x000fd0000000001a */
[----:B------:R-:W-:Y:S01]  /*2070*/  DFMA R28, R24, R26, R24 ;  /* 0x0000001a181c722b */ /* 0x000fe20000000018 */
[C---:B------:R-:W-:Y:S01]  /*2080*/  @!P2 SEL R27, R23.reuse, 0x63400000, !P3 ;  /* 0x63400000171ba807 */ /* 0x040fe20005800000 */
[----:B------:R-:W-:Y:S01]  /*2090*/  IMAD.MOV.U32 R24, RZ, RZ, R20 ;  /* 0x000000ffff187224 */ /* 0x000fe200078e0014 */
[----:B------:R-:W-:Y:S01]  /*20a0*/  SEL R25, R23, 0x63400000, !P1 ;  /* 0x6340000017197807 */ /* 0x000fe20004800000 */
[----:B------:R-:W-:Y:S01]  /*20b0*/  @!P2 IMAD.MOV.U32 R26, RZ, RZ, RZ ;  /* 0x000000ffff1aa224 */ /* 0x000fe200078e00ff */
[--C-:B------:R-:W-:Y:S02]  /*20c0*/  @!P2 LOP3.LUT R27, R27, 0x80000000, R21.reuse, 0xf8, !PT ;  /* 0x800000001b1ba812 */ /* 0x100fe400078ef815 */
[----:B------:R-:W-:Y:S01]  /*20d0*/  LOP3.LUT R25, R25, 0x800fffff, R21, 0xf8, !PT ;  /* 0x800fffff19197812 */ /* 0x000fe200078ef815 */
[----:B------:R-:W-:Y:S01]  /*20e0*/  DFMA R30, R28, -R4, 1 ;  /* 0x3ff000001c1e742b */ /* 0x000fe20000000804 */
[----:B------:R-:W-:-:S06]  /*20f0*/  @!P2 LOP3.LUT R27, R27, 0x100000, RZ, 0xfc, !PT ;  /* 0x001000001b1ba812 */ /* 0x000fcc00078efcff */
[----:B------:R-:W-:Y:S02]  /*2100*/  @!P2 DFMA R24, R24, 2, -R26 ;  /* 0x400000001818a82b */ /* 0x000fe4000000081a */
[----:B------:R-:W-:-:S08]  /*2110*/  DFMA R26, R28, R30, R28 ;  /* 0x0000001e1c1a722b */ /* 0x000fd0000000001c */
[----:B------:R-:W-:Y:S01]  /*2120*/  @!P2 LOP3.LUT R33, R25, 0x7ff00000, RZ, 0xc0, !PT ;  /* 0x7ff000001921a812 */ /* 0x000fe200078ec0ff */
[----:B------:R-:W-:-:S04]  /*2130*/  DMUL R28, R26, R24 ;  /* 0x000000181a1c7228 */ /* 0x000fc80000000000 */
[----:B------:R-:W-:-:S04]  /*2140*/  VIADD R34, R33, 0xffffffff ;  /* 0xffffffff21227836 */ /* 0x000fc80000000000 */
[----:B------:R-:W-:Y:S01]  /*2150*/  DFMA R30, R28, -R4, R24 ;  /* 0x800000041c1e722b */ /* 0x000fe20000000018 */
[----:B------:R-:W-:-:S04]  /*2160*/  ISETP.GT.U32.AND P0, PT, R34, 0x7feffffe, PT ;  /* 0x7feffffe2200780c */ /* 0x000fc80003f04070 */
[----:B------:R-:W-:-:S03]  /*2170*/  ISETP.GT.U32.OR P0, PT, R35, 0x7feffffe, P0 ;  /* 0x7feffffe2300780c */ /* 0x000fc60000704470 */
[----:B------:R-:W-:-:S10]  /*2180*/  DFMA R26, R26, R30, R28 ;  /* 0x0000001e1a1a722b */ /* 0x000fd4000000001c */
[----:B------:R-:W-:Y:S05]  /*2190*/  @P0 BRA `(.L_x_9) ;  /* 0x00000000006c0947 */ /* 0x000fea0003800000 */
[----:B------:R-:W-:-:S04]  /*21a0*/  LOP3.LUT R28, R19, 0x7ff00000, RZ, 0xc0, !PT ;  /* 0x7ff00000131c7812 */ /* 0x000fc800078ec0ff */
[CC--:B------:R-:W-:Y:S02]  /*21b0*/  VIADDMNMX R20, R3.reuse, -R28.reuse, 0xb9600000, !PT ;  /* 0xb960000003147446 */ /* 0x0c0fe4000780091c */
[----:B------:R-:W-:Y:S02]  /*21c0*/  ISETP.GE.U32.AND P0, PT, R3, R28, PT ;  /* 0x0000001c0300720c */ /* 0x000fe40003f06070 */
[----:B------:R-:W-:Y:S02]  /*21d0*/  VIMNMX R20, PT, PT, R20, 0x46a00000, PT ;  /* 0x46a0000014147848 */ /* 0x000fe40003fe0100 */
[----:B------:R-:W-:-:S05]  /*21e0*/  SEL R3, R23, 0x63400000, !P0 ;  /* 0x6340000017037807 */ /* 0x000fca0004000000 */
[----:B------:R-:W-:Y:S01]  /*21f0*/  IMAD.IADD R3, R20, 0x1, -R3 ;  /* 0x0000000114037824 */ /* 0x000fe200078e0a03 */
[----:B------:R-:W-:-:S03]  /*2200*/  MOV R20, RZ ;  /* 0x000000ff00147202 */ /* 0x000fc60000000f00 */
[----:B------:R-:W-:-:S06]  /*2210*/  VIADD R21, R3, 0x7fe00000 ;  /* 0x7fe0000003157836 */ /* 0x000fcc0000000000 */
[----:B------:R-:W-:-:S10]  /*2220*/  DMUL R28, R26, R20 ;  /* 0x000000141a1c7228 */ /* 0x000fd40000000000 */
[----:B------:R-:W-:-:S13]  /*2230*/  FSETP.GTU.AND P0, PT, |R29|, 1.469367938527859385e-39, PT ;  /* 0x001000001d00780b */ /* 0x000fda0003f0c200 */
[----:B------:R-:W-:Y:S05]  /*2240*/  @P0 BRA `(.L_x_10) ;  /* 0x0000000000940947 */ /* 0x000fea0003800000 */
[----:B------:R-:W-:Y:S01]  /*2250*/  DFMA R4, R26, -R4, R24 ;  /* 0x800000041a04722b */ /* 0x000fe20000000018 */
[----:B------:R-:W-:-:S09]  /*2260*/  IMAD.MOV.U32 R20, RZ, RZ, RZ ;  /* 0x000000ffff147224 */ /* 0x000fd200078e00ff */
[C---:B------:R-:W-:Y:S02]  /*2270*/  FSETP.NEU.AND P0, PT, R5.reuse, RZ, PT ;  /* 0x000000ff0500720b */ /* 0x040fe40003f0d000 */
[----:B------:R-:W-:-:S04]  /*2280*/  LOP3.LUT R19, R5, 0x80000000, R19, 0x48, !PT ;  /* 0x8000000005137812 */ /* 0x000fc800078e4813 */
[----:B------:R-:W-:-:S07]  /*2290*/  LOP3.LUT R21, R19, R21, RZ, 0xfc, !PT ;  /* 0x0000001513157212 */ /* 0x000fce00078efcff */
[----:B------:R-:W-:Y:S05]  /*22a0*/  @!P0 BRA `(.L_x_10) ;  /* 0x00000000007c8947 */ /* 0x000fea0003800000 */
[----:B------:R-:W-:Y:S01]  /*22b0*/  IMAD.MOV R5, RZ, RZ, -R3 ;  /* 0x000000ffff057224 */ /* 0x000fe200078e0a03 */
[----:B------:R-:W-:Y:S01]  /*22c0*/  DMUL.RP R20, R26, R20 ;  /* 0x000000141a147228 */ /* 0x000fe20000008000 */
[----:B------:R-:W-:Y:S01]  /*22d0*/  IMAD.MOV.U32 R4, RZ, RZ, RZ ;  /* 0x000000ffff047224 */ /* 0x000fe200078e00ff */
[----:B------:R-:W-:-:S05]  /*22e0*/  IADD3 R3, PT, PT, -R3, -0x43300000, RZ ;  /* 0xbcd0000003037810 */ /* 0x000fca0007ffe1ff */
[----:B------:R-:W-:-:S03]  /*22f0*/  DFMA R4, R28, -R4, R26 ;  /* 0x800000041c04722b */ /* 0x000fc6000000001a */
[----:B------:R-:W-:-:S07]  /*2300*/  LOP3.LUT R19, R21, R19, RZ, 0x3c, !PT ;  /* 0x0000001315137212 */ /* 0x000fce00078e3cff */
[----:B------:R-:W-:-:S04]  /*2310*/  FSETP.NEU.AND P0, PT, |R5|, R3, PT ;  /* 0x000000030500720b */ /* 0x000fc80003f0d200 */
[----:B------:R-:W-:Y:S02]  /*2320*/  FSEL R28, R20, R28, !P0 ;  /* 0x0000001c141c7208 */ /* 0x000fe40004000000 */
[----:B------:R-:W-:Y:S01]  /*2330*/  FSEL R29, R19, R29, !P0 ;  /* 0x0000001d131d7208 */ /* 0x000fe20004000000 */
[----:B------:R-:W-:Y:S06]  /*2340*/  BRA `(.L_x_10) ;  /* 0x0000000000547947 */ /* 0x000fec0003800000 */
.L_x_9:
[----:B------:R-:W-:-:S14]  /*2350*/  DSETP.NAN.AND P0, PT, R20, R20, PT ;  /* 0x000000141400722a */ /* 0x000fdc0003f08000 */
[----:B------:R-:W-:Y:S05]  /*2360*/  @P0 BRA `(.L_x_11) ;  /* 0x0000000000440947 */ /* 0x000fea0003800000 */
[----:B------:R-:W-:-:S14]  /*2370*/  DSETP.NAN.AND P0, PT, R18, R18, PT ;  /* 0x000000121200722a */ /* 0x000fdc0003f08000 */
[----:B------:R-:W-:Y:S05]  /*2380*/  @P0 BRA `(.L_x_12) ;  /* 0x0000000000300947 */ /* 0x000fea0003800000 */
[----:B------:R-:W-:Y:S01]  /*2390*/  ISETP.NE.AND P0, PT, R33, R32, PT ;  /* 0x000000202100720c */ /* 0x000fe20003f05270 */
[----:B------:R-:W-:Y:S01]  /*23a0*/  IMAD.MOV.U32 R28, RZ, RZ, 0x0 ;  /* 0x00000000ff1c7424 */ /* 0x000fe200078e00ff */
[----:B------:R-:W-:-:S11]  /*23b0*/  MOV R29, 0xfff80000 ;  /* 0xfff80000001d7802 */ /* 0x000fd60000000f00 */
[----:B------:R-:W-:Y:S05]  /*23c0*/  @!P0 BRA `(.L_x_10) ;  /* 0x0000000000348947 */ /* 0x000fea0003800000 */
[----:B------:R-:W-:Y:S02]  /*23d0*/  ISETP.NE.AND P0, PT, R33, 0x7ff00000, PT ;  /* 0x7ff000002100780c */ /* 0x000fe40003f05270 */
[----:B------:R-:W-:Y:S02]  /*23e0*/  LOP3.LUT R29, R21, 0x80000000, R19, 0x48, !PT ;  /* 0x80000000151d7812 */ /* 0x000fe400078e4813 */
[----:B------:R-:W-:-:S13]  /*23f0*/  ISETP.EQ.OR P0, PT, R32, RZ, !P0 ;  /* 0x000000ff2000720c */ /* 0x000fda0004702670 */
[----:B------:R-:W-:Y:S01]  /*2400*/  @P0 LOP3.LUT R3, R29, 0x7ff00000, RZ, 0xfc, !PT ;  /* 0x7ff000001d030812 */ /* 0x000fe200078efcff */
[----:B------:R-:W-:Y:S02]  /*2410*/  @!P0 IMAD.MOV.U32 R28, RZ, RZ, RZ ;  /* 0x000000ffff1c8224 */ /* 0x000fe400078e00ff */
[----:B------:R-:W-:Y:S02]  /*2420*/  @P0 IMAD.MOV.U32 R28, RZ, RZ, RZ ;  /* 0x000000ffff1c0224 */ /* 0x000fe400078e00ff */
[----:B------:R-:W-:Y:S01]  /*2430*/  @P0 IMAD.MOV.U32 R29, RZ, RZ, R3 ;  /* 0x000000ffff1d0224 */ /* 0x000fe200078e0003 */
[----:B------:R-:W-:Y:S06]  /*2440*/  BRA `(.L_x_10) ;  /* 0x0000000000147947 */ /* 0x000fec0003800000 */
.L_x_12:
[----:B------:R-:W-:Y:S01]  /*2450*/  LOP3.LUT R29, R19, 0x80000, RZ, 0xfc, !PT ;  /* 0x00080000131d7812 */ /* 0x000fe200078efcff */
[----:B------:R-:W-:Y:S01]  /*2460*/  IMAD.MOV.U32 R28, RZ, RZ, R18 ;  /* 0x000000ffff1c7224 */ /* 0x000fe200078e0012 */
[----:B------:R-:W-:Y:S06]  /*2470*/  BRA `(.L_x_10) ;  /* 0x0000000000087947 */ /* 0x000fec0003800000 */
.L_x_11:
[----:B------:R-:W-:Y:S02]  /*2480*/  LOP3.LUT R29, R21, 0x80000, RZ, 0xfc, !PT ;  /* 0x00080000151d7812 */ /* 0x000fe400078efcff */
[----:B------:R-:W-:-:S07]  /*2490*/  MOV R28, R20 ;  /* 0x00000014001c7202 */ /* 0x000fce0000000f00 */
.L_x_10:
[----:B------:R-:W-:Y:S05]  /*24a0*/  BSYNC.RECONVERGENT B2 ;  /* 0x0000000000027941 */ /* 0x000fea0003800200 */
.L_x_8:
[----:B------:R-:W-:Y:S02]  /*24b0*/  IMAD.MOV.U32 R23, RZ, RZ, 0x0 ;  /* 0x00000000ff177424 */ /* 0x000fe400078e00ff */
[----:B------:R-:W-:Y:S02]  /*24c0*/  IMAD.MOV.U32 R4, RZ, RZ, R28 ;  /* 0x000000ffff047224 */ /* 0x000fe400078e001c */
[----:B------:R-:W-:Y:S01]  /*24d0*/  IMAD.MOV.U32 R5, RZ, RZ, R29 ;  /* 0x000000ffff057224 */ /* 0x000fe200078e001d */
[----:B------:R-:W-:Y:S06]  /*24e0*/  RET.REL.NODEC R22 `(_Z10performLBMPdS_PiS_S_S_S_PKdPKiS4_S4_dii) ;  /* 0xffffffd816c47950 */ /* 0x000fec0003c3ffff */
.L_x_13:
[----:B------:R-:W-:-:S00]  /*24f0*/  BRA `(.L_x_13) ;  /* 0xfffffffc00fc7947 */ /* 0x000fc0000383ffff */
[----:B------:R-:W-:-:S00]  /*2500*/  NOP ;  /* 0x0000000000007918 */ /* 0x000fc00000000000 */
[----:B------:R-:W-:-:S00]  /*2510*/  NOP ;  /* 0x0000000000007918 */ /* 0x000fc00000000000 */
[----:B------:R-:W-:-:S00]  /*2520*/  NOP ;  /* 0x0000000000007918 */ /* 0x000fc00000000000 */
[----:B------:R-:W-:-:S00]  /*2530*/  NOP ;  /* 0x0000000000007918 */ /* 0x000fc00000000000 */
[----:B------:R-:W-:-:S00]  /*2540*/  NOP ;  /* 0x0000000000007918 */ /* 0x000fc00000000000 */
[----:B------:R-:W-:-:S00]  /*2550*/  NOP ;  /* 0x0000000000007918 */ /* 0x000fc00000000000 */
[----:B------:R-:W-:-:S00]  /*2560*/  NOP ;  /* 0x0000000000007918 */ /* 0x000fc00000000000 */
[----:B------:R-:W-:-:S00]  /*2570*/  NOP ;  /* 0x0000000000007918 */ /* 0x000fc00000000000 */
.L_x_26:


//--------------------- .text._Z15initializeSolidPiii --------------------------
	.section	.text._Z15initializeSolidPiii,"ax",@progbits
	.align	128
        .global         _Z15initializeSolidPiii
        .type           _Z15initializeSolidPiii,@function
        .size           _Z15initializeSolidPiii,(.L_x_28 - _Z15initializeSolidPiii)
        .other          _Z15initializeSolidPiii,@"STO_CUDA_ENTRY STV_DEFAULT"
_Z15initializeSolidPiii:
.text._Z15initializeSolidPiii:
[----:B------:R-:W0:Y:S01]  /*0000*/  LDC R1, c[0x0][0x37c] ;  /* 0x0000df00ff017b82 */ /* 0x000e220000000800 */
[----:B------:R-:W1:Y:S07]  /*0010*/  S2R R3, SR_TID.X ;  /* 0x0000000000037919 */ /* 0x000e6e0000002100 */
[----:B------:R-:W1:Y:S01]  /*0020*/  S2UR UR6, SR_CTAID.X ;  /* 0x00000000000679c3 */ /* 0x000e620000002500 */
[----:B------:R-:W2:Y:S01]  /*0030*/  LDCU.64 UR4, c[0x0][0x388] ;  /* 0x00007100ff0477ac */ /* 0x000ea20008000a00 */
[----:B0-----:R-:W-:-:S06]  /*0040*/  VIADD R1, R1, 0xffffffd0 ;  /* 0xffffffd001017836 */ /* 0x001fcc0000000000 */
[----:B------:R-:W1:Y:S01]  /*0050*/  LDC R10, c[0x0][0x360] ;  /* 0x0000d800ff0a7b82 */ /* 0x000e620000000800 */
[----:B--2---:R-:W-:Y:S01]  /*0060*/  UIMAD UR4, UR5, UR4, URZ ;  /* 0x00000004050472a4 */ /* 0x004fe2000f8e02ff */
[----:B-1----:R-:W-:-:S05]  /*0070*/  IMAD R10, R10, UR6, R3 ;  /* 0x000000060a0a7c24 */ /* 0x002fca000f8e0203 */
[----:B------:R-:W-:-:S13]  /*0080*/  ISETP.GE.AND P0, PT, R10, UR4, PT ;  /* 0x000000040a007c0c */ /* 0x000fda000bf06270 */
[----:B------:R-:W-:Y:S05]  /*0090*/  @P0 EXIT ;  /* 0x000000000000094d */ /* 0x000fea0003800000 */
[----:B------:R-:W-:-:S06]  /*00a0*/  CS2R R2, SR_CLOCKLO ;  /* 0x0000000000027805 */ /* 0x000fcc0000015000 */
[----:B------:R-:W-:Y:S01]  /*00b0*/  LOP3.LUT R0, R3, 0xf7dcefdd, RZ, 0x3c, !PT ;  /* 0xf7dcefdd03007812 */ /* 0x000fe200078e3cff */
[----:B------:R-:W0:Y:S01]  /*00c0*/  LDCU.64 UR6, c[0x0][0x358] ;  /* 0x00006b00ff0677ac */ /* 0x000e220008000a00 */
[----:B------:R-:W-:Y:S01]  /*00d0*/  LOP3.LUT R2, R2, 0xaad26b49, RZ, 0x3c, !PT ;  /* 0xaad26b4902027812 */ /* 0x000fe200078e3cff */
[----:B------:R-:W-:Y:S01]  /*00e0*/  BSSY.RECONVERGENT B0, `(.L_x_14) ;  /* 0x000025d000007945 */ /* 0x000fe20003800200 */
[----:B------:R-:W-:Y:S01]  /*00f0*/  ISETP.NE.AND P0, PT, R10, RZ, PT ;  /* 0x000000ff0a00720c */ /* 0x000fe20003f05270 */
[----:B------:R-:W-:Y:S02]  /*0100*/  IMAD R0, R0, -0x658354e5, RZ ;  /* 0x9a7cab1b00007824 */ /* 0x000fe400078e02ff */
[----:B------:R-:W-:Y:S02]  /*0110*/  IMAD R3, R2, 0x4182bed5, RZ ;  /* 0x4182bed502037824 */ /* 0x000fe400078e02ff */
[C---:B------:R-:W-:Y:S01]  /*0120*/  VIADD R7, R0.reuse, 0x1f123bb5 ;  /* 0x1f123bb500077836 */ /* 0x040fe20000000000 */
[----:B------:R-:W-:Y:S01]  /*0130*/  LOP3.LUT R4, R0, 0x5491333, RZ, 0x3c, !PT ;  /* 0x0549133300047812 */ /* 0x000fe200078e3cff */
[C---:B------:R-:W-:Y:S01]  /*0140*/  VIADD R5, R3.reuse, 0x583f19 ;  /* 0x00583f1903057836 */ /* 0x040fe20000000000 */
[----:B------:R-:W-:-:S02]  /*0150*/  IADD3 R2, PT, PT, R3, 0x64f0c9, R0 ;  /* 0x0064f0c903027810 */ /* 0x000fc40007ffe000 */
[C---:B------:R-:W-:Y:S01]  /*0160*/  LOP3.LUT R6, R3.reuse, 0x159a55e5, RZ, 0x3c, !PT ;  /* 0x159a55e503067812 */ /* 0x040fe200078e3cff */
[----:B------:R-:W-:Y:S01]  /*0170*/  VIADD R3, R3, 0x75bcd15 ;  /* 0x075bcd1503037836 */ /* 0x000fe20000000000 */
[----:B------:R1:W-:Y:S01]  /*0180*/  STL.64 [R1+0x10], R4 ;  /* 0x0000100401007387 */ /* 0x0003e20000100a00 */
[----:B------:R-:W-:-:S03]  /*0190*/  SHF.R.S32.HI R0, RZ, 0x1f, R10 ;  /* 0x0000001fff007819 */ /* 0x000fc6000001140a */
[----:B------:R1:W-:Y:S04]  /*01a0*/  STL.64 [R1+0x8], R6 ;  /* 0x0000080601007387 */ /* 0x0003e80000100a00 */
[----:B------:R1:W-:Y:S01]  /*01b0*/  STL.64 [R1], R2 ;  /* 0x0000000201007387 */ /* 0x0003e20000100a00 */
[----:B0-----:R-:W-:Y:S05]  /*01c0*/  @!P0 BRA `(.L_x_15) ;  /* 0x0000002400388947 */ /* 0x001fea0003800000 */
[----:B------:R-:W-:Y:S02]  /*01d0*/  IMAD.MOV.U32 R14, RZ, RZ, R0 ;  /* 0x000000ffff0e7224 */ /* 0x000fe400078e0000 */
[----:B------:R-:W-:Y:S02]  /*01e0*/  IMAD.MOV.U32 R12, RZ, RZ, RZ ;  /* 0x000000ffff0c7224 */ /* 0x000fe400078e00ff */
[----:B------:R-:W-:-:S07]  /*01f0*/  IMAD.MOV.U32 R11, RZ, RZ, R10 ;  /* 0x000000ffff0b7224 */ /* 0x000fce00078e000a */
.L_x_24:
[----:B------:R-:W-:Y:S01]  /*0200*/  LOP3.LUT R0, R11, 0x3, RZ, 0xc0, !PT ;  /* 0x000000030b007812 */ /* 0x000fe200078ec0ff */
[----:B------:R-:W-:Y:S03]  /*0210*/  BSSY.RECONVERGENT B1, `(.L_x_16) ;  /* 0x0000243000017945 */ /* 0x000fe60003800200 */
[----:B------:R-:W-:-:S04]  /*0220*/  ISETP.NE.U32.AND P0, PT, R0, RZ, PT ;  /* 0x000000ff0000720c */ /* 0x000fc80003f05070 */
[----:B------:R-:W-:-:S13]  /*0230*/  ISETP.NE.AND.EX P0, PT, RZ, RZ, PT, P0 ;  /* 0x000000ffff00720c */ /* 0x000fda0003f05300 */
[----:B0-----:R-:W-:Y:S05]  /*0240*/  @!P0 BRA `(.L_x_17) ;  /* 0x0000002000fc8947 */ /* 0x001fea0003800000 */
[----:B------:R-:W0:Y:S01]  /*0250*/  LDC.64 R8, c[0x4][RZ] ;  /* 0x01000000ff087b82 */ /* 0x000e220000000a00 */
[----:B------:R-:W-:Y:S01]  /*0260*/  IMAD.MOV.U32 R0, RZ, RZ, RZ ;  /* 0x000000ffff007224 */ /* 0x000fe200078e00ff */
[----:B-1----:R-:W-:Y:S02]  /*0270*/  CS2R R4, SRZ ;  /* 0x0000000000047805 */ /* 0x002fe4000001ff00 */
[----:B------:R-:W-:Y:S01]  /*0280*/  CS2R R6, SRZ ;  /* 0x0000000000067805 */ /* 0x000fe2000001ff00 */
[----:B------:R-:W-:Y:S02]  /*0290*/  IMAD.MOV.U32 R3, RZ, RZ, RZ ;  /* 0x000000ffff037224 */ /* 0x000fe400078e00ff */
[----:B0-----:R-:W-:-:S07]  /*02a0*/  IMAD.WIDE.U32 R8, R12, 0xc80, R8 ;  /* 0x00000c800c087825 */ /* 0x001fce00078e0008 */
.L_x_19:
[----:B------:R-:W-:-:S06]  /*02b0*/  IMAD R13, R0, 0x4, R1 ;  /* 0x00000004000d7824 */ /* 0x000fcc00078e0201 */
[----:B------:R-:W5:Y:S01]  /*02c0*/  LDL R13, [R13+0x4] ;  /* 0x000004000d0d7983 */ /* 0x000f620000100800 */
[----:B------:R-:W-:-:S05]  /*02d0*/  UMOV UR4, URZ ;  /* 0x000000ff00047c82 */ /* 0x000fca0008000000 */
.L_x_18:
[----:B-----5:R-:W-:Y:S01]  /*02e0*/  SHF.R.U32.HI R21, RZ, UR4, R13 ;  /* 0x00000004ff157c19 */ /* 0x020fe2000801160d */
[----:B------:R-:W-:-:S03]  /*02f0*/  IMAD.SHL.U32 R15, R0, 0x20, RZ ;  /* 0x00000020000f7824 */ /* 0x000fc600078e00ff */
[----:B------:R-:W-:Y:S01]  /*0300*/  LOP3.LUT R16, R21, 0x1, RZ, 0xc0, !PT ;  /* 0x0000000115107812 */ /* 0x000fe200078ec0ff */
[----:B------:R-:W-:-:S03]  /*0310*/  VIADD R15, R15, UR4 ;  /* 0x000000040f0f7c36 */ /* 0x000fc60008000000 */
[----:B------:R-:W-:Y:S01]  /*0320*/  ISETP.NE.U32.AND P0, PT, R16, 0x1, PT ;  /* 0x000000011000780c */ /* 0x000fe20003f05070 */
[----:B------:R-:W-:-:S03]  /*0330*/  IMAD R15, R15, 0x5, RZ ;  /* 0x000000050f0f7824 */ /* 0x000fc600078e02ff */
[----:B------:R-:W-:Y:S01]  /*0340*/  R2P PR, R21, 0x7e ;  /* 0x0000007e15007804 */ /* 0x000fe20000000000 */
[----:B------:R-:W-:-:S08]  /*0350*/  IMAD.WIDE.U32 R16, R15, 0x4, R8 ;  /* 0x000000040f107825 */ /* 0x000fd000078e0008 */
[----:B------:R-:W2:Y:S04]  /*0360*/  @!P0 LDG.E R20, desc[UR6][R16.64+0x10] ;  /* 0x0000100610148981 */ /* 0x000ea8000c1e1900 */
[----:B------:R-:W3:Y:S04]  /*0370*/  @P1 LDG.E R22, desc[UR6][R16.64+0x24] ;  /* 0x0000240610161981 */ /* 0x000ee8000c1e1900 */
[----:B------:R-:W4:Y:S04]  /*0380*/  @P2 LDG.E R24, desc[UR6][R16.64+0x38] ;  /* 0x0000380610182981 */ /* 0x000f28000c1e1900 */
[----:B------:R-:W4:Y:S04]  /*0390*/  @P3 LDG.E R26, desc[UR6][R16.64+0x4c] ;  /* 0x00004c06101a3981 */ /* 0x000f28000c1e1900 */
[----:B------:R-:W4:Y:S04]  /*03a0*/  @P4 LDG.E R28, desc[UR6][R16.64+0x60] ;  /* 0x00006006101c4981 */ /* 0x000f28000c1e1900 */
[----:B------:R-:W4:Y:S04]  /*03b0*/  @!P0 LDG.E R18, desc[UR6][R16.64] ;  /* 0x0000000610128981 */ /* 0x000f28000c1e1900 */
[----:B------:R-:W4:Y:S04]  /*03c0*/  @!P0 LDG.E R15, desc[UR6][R16.64+0x4] ;  /* 0x00000406100f8981 */ /* 0x000f28000c1e1900 */
[----:B------:R-:W4:Y:S04]  /*03d0*/  @P5 LDG.E R19, desc[UR6][R16.64+0x74] ;  /* 0x0000740610135981 */ /* 0x000f28000c1e1900 */
[----:B------:R-:W4:Y:S04]  /*03e0*/  @P1 LDG.E R23, desc[UR6][R16.64+0x20] ;  /* 0x0000200610171981 */ /* 0x000f28000c1e1900 */
[----:B------:R-:W4:Y:S01]  /*03f0*/  @P3 LDG.E R25, desc[UR6][R16.64+0x48] ;  /* 0x0000480610193981 */ /* 0x000f22000c1e1900 */
[----:B--2---:R-:W-:-:S03]  /*0400*/  @!P0 LOP3.LUT R5, R5, R20, RZ, 0x3c, !PT ;  /* 0x0000001405058212 */ /* 0x004fc600078e3cff */
[----:B------:R-:W2:Y:S01]  /*0410*/  @P1 LDG.E R20, desc[UR6][R16.64+0x14] ;  /* 0x0000140610141981 */ /* 0x000ea2000c1e1900 */
[----:B---3--:R-:W-:-:S03]  /*0420*/  @P1 LOP3.LUT R5, R5, R22, RZ, 0x3c, !PT ;  /* 0x0000001605051212 */ /* 0x008fc600078e3cff */
[----:B------:R-:W3:Y:S01]  /*0430*/  @P1 LDG.E R22, desc[UR6][R16.64+0x1c] ;  /* 0x00001c0610161981 */ /* 0x000ee2000c1e1900 */
[----:B----4-:R-:W-:-:S03]  /*0440*/  @P2 LOP3.LUT R5, R5, R24, RZ, 0x3c, !PT ;  /* 0x0000001805052212 */ /* 0x010fc600078e3cff */
[----:B------:R-:W4:Y:S01]  /*0450*/  @P2 LDG.E R24, desc[UR6][R16.64+0x28] ;  /* 0x0000280610182981 */ /* 0x000f22000c1e1900 */
[----:B------:R-:W-:-:S03]  /*0460*/  @P3 LOP3.LUT R5, R5, R26, RZ, 0x3c, !PT ;  /* 0x0000001a05053212 */ /* 0x000fc600078e3cff */
[----:B------:R-:W3:Y:S01]  /*0470*/  @P6 LDG.E R26, desc[UR6][R16.64+0x88] ;  /* 0x00008806101a6981 */ /* 0x000ee2000c1e1900 */
[----:B------:R-:W-:Y:S02]  /*0480*/  @P4 LOP3.LUT R5, R5, R28, RZ, 0x3c, !PT ;  /* 0x0000001c05054212 */ /* 0x000fe400078e3cff */
[----:B------:R-:W-:Y:S02]  /*0490*/  @!P0 LOP3.LUT R3, R3, R18, RZ, 0x3c, !PT ;  /* 0x0000001203038212 */ /* 0x000fe400078e3cff */
[----:B------:R-:W3:Y:S01]  /*04a0*/  @!P0 LDG.E R18, desc[UR6][R16.64+0x8] ;  /* 0x0000080610128981 */ /* 0x000ee2000c1e1900 */
[----:B------:R-:W-:-:S03]  /*04b0*/  @!P0 LOP3.LUT R6, R6, R15, RZ, 0x3c, !PT ;  /* 0x0000000f06068212 */ /* 0x000fc600078e3cff */
[----:B------:R-:W3:Y:S01]  /*04c0*/  @!P0 LDG.E R15, desc[UR6][R16.64+0xc] ;  /* 0x00000c06100f8981 */ /* 0x000ee2000c1e1900 */
[----:B------:R-:W-:-:S03]  /*04d0*/  @P5 LOP3.LUT R5, R5, R19, RZ, 0x3c, !PT ;  /* 0x0000001305055212 */ /* 0x000fc600078e3cff */
[----:B------:R-:W3:Y:S01]  /*04e0*/  @P1 LDG.E R19, desc[UR6][R16.64+0x18] ;  /* 0x0000180610131981 */ /* 0x000ee2000c1e1900 */
[----:B--2---:R-:W-:-:S03]  /*04f0*/  @P1 LOP3.LUT R3, R3, R20, RZ, 0x3c, !PT ;  /* 0x0000001403031212 */ /* 0x004fc600078e3cff */
[----:B------:R-:W2:Y:S01]  /*0500*/  @P3 LDG.E R20, desc[UR6][R16.64+0x3c] ;  /* 0x00003c0610143981 */ /* 0x000ea2000c1e1900 */
[----:B----4-:R-:W-:-:S03]  /*0510*/  @P2 LOP3.LUT R3, R3, R24, RZ, 0x3c, !PT ;  /* 0x0000001803032212 */ /* 0x010fc600078e3cff */
[----:B------:R-:W4:Y:S01]  /*0520*/  @P4 LDG.E R24, desc[UR6][R16.64+0x50] ;  /* 0x0000500610184981 */ /* 0x000f22000c1e1900 */
[----:B---3--:R-:W-:-:S03]  /*0530*/  @!P0 LOP3.LUT R7, R7, R18, RZ, 0x3c, !PT ;  /* 0x0000001207078212 */ /* 0x008fc600078e3cff */
[----:B------:R-:W3:Y:S01]  /*0540*/  @P2 LDG.E R18, desc[UR6][R16.64+0x30] ;  /* 0x0000300610122981 */ /* 0x000ee2000c1e1900 */
[----:B------:R-:W-:-:S03]  /*0550*/  @!P0 LOP3.LUT R4, R4, R15, RZ, 0x3c, !PT ;  /* 0x0000000f04048212 */ /* 0x000fc600078e3cff */
[----:B------:R-:W3:Y:S01]  /*0560*/  @P2 LDG.E R15, desc[UR6][R16.64+0x2c] ;  /* 0x00002c06100f2981 */ /* 0x000ee2000c1e1900 */
[----:B------:R-:W-:-:S03]  /*0570*/  @P1 LOP3.LUT R6, R6, R19, RZ, 0x3c, !PT ;  /* 0x0000001306061212 */ /* 0x000fc600078e3cff */
[----:B------:R-:W3:Y:S01]  /*0580*/  @P2 LDG.E R19, desc[UR6][R16.64+0x34] ;  /* 0x0000340610132981 */ /* 0x000ee2000c1e1900 */
[----:B------:R-:W-:Y:S02]  /*0590*/  @P1 LOP3.LUT R7, R7, R22, RZ, 0x3c, !PT ;  /* 0x0000001607071212 */ /* 0x000fe400078e3cff */
[----:B------:R-:W-:Y:S01]  /*05a0*/  @P1 LOP3.LUT R4, R4, R23, RZ, 0x3c, !PT ;  /* 0x0000001704041212 */ /* 0x000fe200078e3cff */
[----:B------:R-:W3:Y:S04]  /*05b0*/  @P3 LDG.E R22, desc[UR6][R16.64+0x44] ;  /* 0x0000440610163981 */ /* 0x000ee8000c1e1900 */
[----:B------:R-:W3:Y:S01]  /*05c0*/  @P3 LDG.E R23, desc[UR6][R16.64+0x40] ;  /* 0x0000400610173981 */ /* 0x000ee2000c1e1900 */
[----:B--2---:R-:W-:-:S03]  /*05d0*/  @P3 LOP3.LUT R3, R3, R20, RZ, 0x3c, !PT ;  /* 0x0000001403033212 */ /* 0x004fc600078e3cff */
[----:B------:R-:W2:Y:S01]  /*05e0*/  @P5 LDG.E R20, desc[UR6][R16.64+0x64] ;  /* 0x0000640610145981 */ /* 0x000ea2000c1e1900 */
[----:B----4-:R-:W-:-:S03]  /*05f0*/  @P4 LOP3.LUT R3, R3, R24, RZ, 0x3c, !PT ;  /* 0x0000001803034212 */ /* 0x010fc600078e3cff */
[----:B------:R-:W4:Y:S01]  /*0600*/  @P6 LDG.E R24, desc[UR6][R16.64+0x78] ;  /* 0x0000780610186981 */ /* 0x000f22000c1e1900 */
[----:B---3--:R-:W-:-:S03]  /*0610*/  @P2 LOP3.LUT R7, R7, R18, RZ, 0x3c, !PT ;  /* 0x0000001207072212 */ /* 0x008fc600078e3cff */
[----:B------:R-:W3:Y:S01]  /*0620*/  @P4 LDG.E R18, desc[UR6][R16.64+0x58] ;  /* 0x0000580610124981 */ /* 0x000ee2000c1e1900 */
[----:B------:R-:W-:-:S03]  /*0630*/  @P2 LOP3.LUT R6, R6, R15, RZ, 0x3c, !PT ;  /* 0x0000000f06062212 */ /* 0x000fc600078e3cff */
[----:B------:R-:W3:Y:S01]  /*0640*/  @P4 LDG.E R15, desc[UR6][R16.64+0x54] ;  /* 0x00005406100f4981 */ /* 0x000ee2000c1e1900 */
[----:B------:R-:W-:-:S03]  /*0650*/  @P2 LOP3.LUT R4, R4, R19, RZ, 0x3c, !PT ;  /* 0x0000001304042212 */ /* 0x000fc600078e3cff */
[----:B------:R-:W3:Y:S01]  /*0660*/  @P4 LDG.E R19, desc[UR6][R16.64+0x5c] ;  /* 0x00005c0610134981 */ /* 0x000ee2000c1e1900 */
[----:B------:R-:W-:Y:S02]  /*0670*/  @P3 LOP3.LUT R7, R7, R22, RZ, 0x3c, !PT ;  /* 0x0000001607073212 */ /* 0x000fe400078e3cff */
[----:B------:R-:W-:Y:S01]  /*0680*/  @P3 LOP3.LUT R4, R4, R25, RZ, 0x3c, !PT ;  /* 0x0000001904043212 */ /* 0x000fe200078e3cff */
[----:B------:R-:W3:Y:S01]  /*0690*/  @P5 LDG.E R22, desc[UR6][R16.64+0x6c] ;  /* 0x00006c0610165981 */ /* 0x000ee2000c1e1900 */
[----:B------:R-:W-:-:S03]  /*06a0*/  @P3 LOP3.LUT R6, R6, R23, RZ, 0x3c, !PT ;  /* 0x0000001706063212 */ /* 0x000fc600078e3cff */
[----:B------:R-:W3:Y:S04]  /*06b0*/  @P5 LDG.E R23, desc[UR6][R16.64+0x68] ;  /* 0x0000680610175981 */ /* 0x000ee8000c1e1900 */
[----:B------:R-:W3:Y:S01]  /*06c0*/  @P5 LDG.E R25, desc[UR6][R16.64+0x70] ;  /* 0x0000700610195981 */ /* 0x000ee2000c1e1900 */
[----:B------:R-:W-:Y:S02]  /*06d0*/  LOP3.LUT P0, RZ, R21, 0x80, RZ, 0xc0, !PT ;  /* 0x0000008015ff7812 */ /* 0x000fe4000780c0ff */
[----:B--2---:R-:W-:-:S11]  /*06e0*/  @P5 LOP3.LUT R3, R3, R20, RZ, 0x3c, !PT ;  /* 0x0000001403035212 */ /* 0x004fd600078e3cff */
        /* <DEDUP_REMOVED lines=15> */
[----:B------:R-:W-:Y:S02]  /*07e0*/  @P6 LOP3.LUT R5, R5, R26, RZ, 0x3c, !PT ;  /* 0x0000001a05056212 */ /* 0x000fe400078e3cff */
[----:B--2---:R-:W-:Y:S02]  /*07f0*/  @P0 LOP3.LUT R3, R3, R20, RZ, 0x3c, !PT ;  /* 0x0000001403030212 */ /* 0x004fe400078e3cff */
[----:B----4-:R-:W-:Y:S02]  /*0800*/  @P0 LOP3.LUT R5, R5, R24, RZ, 0x3c, !PT ;  /* 0x0000001805050212 */ /* 0x010fe400078e3cff */
[----:B---3--:R-:W-:Y:S02]  /*0810*/  @P6 LOP3.LUT R7, R7, R18, RZ, 0x3c, !PT ;  /* 0x0000001207076212 */ /* 0x008fe400078e3cff */
[----:B------:R-:W-:Y:S02]  /*0820*/  @P6 LOP3.LUT R6, R6, R15, RZ, 0x3c, !PT ;  /* 0x0000000f06066212 */ /* 0x000fe400078e3cff */
[----:B------:R-:W-:-:S02]  /*0830*/  @P6 LOP3.LUT R4, R4, R19, RZ, 0x3c, !PT ;  /* 0x0000001304046212 */ /* 0x000fc400078e3cff */
[----:B------:R-:W-:Y:S02]  /*0840*/  @P0 LOP3.LUT R7, R7, R22, RZ, 0x3c, !PT ;  /* 0x0000001607070212 */ /* 0x000fe400078e3cff */
[----:B------:R-:W-:Y:S02]  /*0850*/  @P0 LOP3.LUT R6, R6, R23, RZ, 0x3c, !PT ;  /* 0x0000001706060212 */ /* 0x000fe400078e3cff */
[----:B------:R-:W-:Y:S02]  /*0860*/  @P0 LOP3.LUT R4, R4, R25, RZ, 0x3c, !PT ;  /* 0x0000001904040212 */ /* 0x000fe400078e3cff */
[----:B------:R-:W-:-:S13]  /*0870*/  R2P PR, R21.B1, 0x7f ;  /* 0x0000007f15007804 */ /* 0x000fda0000001000 */
[----:B------:R-:W2:Y:S04]  /*0880*/  @P0 LDG.E R18, desc[UR6][R16.64+0xa0] ;  /* 0x0000a00610120981 */ /* 0x000ea8000c1e1900 */
[----:B------:R-:W3:Y:S04]  /*0890*/  @P0 LDG.E R15, desc[UR6][R16.64+0xa4] ;  /* 0x0000a406100f0981 */ /* 0x000ee8000c1e1900 */
[----:B------:R-:W4:Y:S04]  /*08a0*/  @P0 LDG.E R20, desc[UR6][R16.64+0xa8] ;  /* 0x0000a80610140981 */ /* 0x000f28000c1e1900 */
[----:B------:R-:W4:Y:S04]  /*08b0*/  @P0 LDG.E R19, desc[UR6][R16.64+0xac] ;  /* 0x0000ac0610130981 */ /* 0x000f28000c1e1900 */
[----:B------:R-:W4:Y:S04]  /*08c0*/  @P0 LDG.E R22, desc[UR6][R16.64+0xb0] ;  /* 0x0000b00610160981 */ /* 0x000f28000c1e1900 */
[----:B------:R-:W4:Y:S04]  /*08d0*/  @P1 LDG.E R24, desc[UR6][R16.64+0xb4] ;  /* 0x0000b40610181981 */ /* 0x000f28000c1e1900 */
[----:B------:R-:W4:Y:S04]  /*08e0*/  @P1 LDG.E R26, desc[UR6][R16.64+0xbc] ;  /* 0x0000bc06101a1981 */ /* 0x000f28000c1e1900 */
[----:B------:R-:W4:Y:S04]  /*08f0*/  @P1 LDG.E R23, desc[UR6][R16.64+0xb8] ;  /* 0x0000b80610171981 */ /* 0x000f28000c1e1900 */
[----:B------:R-:W4:Y:S04]  /*0900*/  @P1 LDG.E R28, desc[UR6][R16.64+0xc4] ;  /* 0x0000c406101c1981 */ /* 0x000f28000c1e1900 */
[----:B------:R-:W4:Y:S01]  /*0910*/  @P1 LDG.E R25, desc[UR6][R16.64+0xc0] ;  /* 0x0000c00610191981 */ /* 0x000f22000c1e1900 */
[----:B--2---:R-:W-:-:S03]  /*0920*/  @P0 LOP3.LUT R3, R3, R18, RZ, 0x3c, !PT ;  /* 0x0000001203030212 */ /* 0x004fc600078e3cff */
[----:B------:R-:W2:Y:S01]  /*0930*/  @P2 LDG.E R18, desc[UR6][R16.64+0xc8] ;  /* 0x0000c80610122981 */ /* 0x000ea2000c1e1900 */
[----:B---3--:R-:W-:-:S03]  /*0940*/  @P0 LOP3.LUT R6, R6, R15, RZ, 0x3c, !PT ;  /* 0x0000000f06060212 */ /* 0x008fc600078e3cff */
[----:B------:R-:W3:Y:S01]  /*0950*/  @P2 LDG.E R15, desc[UR6][R16.64+0xcc] ;  /* 0x0000cc06100f2981 */ /* 0x000ee2000c1e1900 */
[----:B----4-:R-:W-:-:S03]  /*0960*/  @P0 LOP3.LUT R7, R7, R20, RZ, 0x3c, !PT ;  /* 0x0000001407070212 */ /* 0x010fc600078e3cff */
[----:B------:R-:W4:Y:S01]  /*0970*/  @P3 LDG.E R20, desc[UR6][R16.64+0xec] ;  /* 0x0000ec0610143981 */ /* 0x000f22000c1e1900 */
[----:B------:R-:W-:-:S03]  /*0980*/  @P0 LOP3.LUT R4, R4, R19, RZ, 0x3c, !PT ;  /* 0x0000001304040212 */ /* 0x000fc600078e3cff */
[----:B------:R-:W4:Y:S01]  /*0990*/  @P2 LDG.E R19, desc[UR6][R16.64+0xd4] ;  /* 0x0000d40610132981 */ /* 0x000f22000c1e1900 */
[----:B------:R-:W-:Y:S02]  /*09a0*/  @P0 LOP3.LUT R5, R5, R22, RZ, 0x3c, !PT ;  /* 0x0000001605050212 */ /* 0x000fe400078e3cff */
[----:B------:R-:W-:Y:S01]  /*09b0*/  LOP3.LUT P0, RZ, R21, 0x8000, RZ, 0xc0, !PT ;  /* 0x0000800015ff7812 */ /* 0x000fe2000780c0ff */
[----:B------:R-:W4:Y:S01]  /*09c0*/  @P2 LDG.E R22, desc[UR6][R16.64+0xd0] ;  /* 0x0000d00610162981 */ /* 0x000f22000c1e1900 */
[----:B------:R-:W-:-:S03]  /*09d0*/  @P1 LOP3.LUT R3, R3, R24, RZ, 0x3c, !PT ;  /* 0x0000001803031212 */ /* 0x000fc600078e3cff */
[----:B------:R-:W4:Y:S01]  /*09e0*/  @P3 LDG.E R21, desc[UR6][R16.64+0xe0] ;  /* 0x0000e00610153981 */ /* 0x000f22000c1e1900 */
[----:B------:R-:W-:-:S03]  /*09f0*/  @P1 LOP3.LUT R7, R7, R26, RZ, 0x3c, !PT ;  /* 0x0000001a07071212 */ /* 0x000fc600078e3cff */
[----:B------:R-:W4:Y:S01]  /*0a00*/  @P2 LDG.E R24, desc[UR6][R16.64+0xd8] ;  /* 0x0000d80610182981 */ /* 0x000f22000c1e1900 */
[----:B------:R-:W-:-:S03]  /*0a10*/  @P1 LOP3.LUT R6, R6, R23, RZ, 0x3c, !PT ;  /* 0x0000001706061212 */ /* 0x000fc600078e3cff */
[----:B------:R-:W4:Y:S01]  /*0a20*/  @P3 LDG.E R26, desc[UR6][R16.64+0xdc] ;  /* 0x0000dc06101a3981 */ /* 0x000f22000c1e1900 */
[----:B------:R-:W-:-:S03]  /*0a30*/  @P1 LOP3.LUT R5, R5, R28, RZ, 0x3c, !PT ;  /* 0x0000001c05051212 */ /* 0x000fc600078e3cff */
[----:B------:R-:W4:Y:S04]  /*0a40*/  @P3 LDG.E R28, desc[UR6][R16.64+0xe4] ;  /* 0x0000e406101c3981 */ /* 0x000f28000c1e1900 */
[----:B------:R-:W4:Y:S01]  /*0a50*/  @P3 LDG.E R23, desc[UR6][R16.64+0xe8] ;  /* 0x0000e80610173981 */ /* 0x000f22000c1e1900 */
[----:B--2---:R-:W-:-:S03]  /*0a60*/  @P2 LOP3.LUT R3, R3, R18, RZ, 0x3c, !PT ;  /* 0x0000001203032212 */ /* 0x004fc600078e3cff */
[----:B------:R-:W2:Y:S01]  /*0a70*/  @P4 LDG.E R18, desc[UR6][R16.64+0xf0] ;  /* 0x0000f00610124981 */ /* 0x000ea2000c1e1900 */
[----:B---3--:R-:W-:Y:S02]  /*0a80*/  @P2 LOP3.LUT R6, R6, R15, RZ, 0x3c, !PT ;  /* 0x0000000f06062212 */ /* 0x008fe400078e3cff */
[----:B------:R-:W-:Y:S01]  /*0a90*/  @P1 LOP3.LUT R4, R4, R25, RZ, 0x3c, !PT ;  /* 0x0000001904041212 */ /* 0x000fe200078e3cff */
[----:B------:R-:W3:Y:S03]  /*0aa0*/  @P5 LDG.E R15, desc[UR6][R16.64+0x110] ;  /* 0x00011006100f5981 */ /* 0x000ee6000c1e1900 */
[----:B----4-:R-:W-:Y:S02]  /*0ab0*/  @P2 LOP3.LUT R4, R4, R19, RZ, 0x3c, !PT ;  /* 0x0000001304042212 */ /* 0x010fe400078e3cff */
[----:B------:R-:W4:Y:S01]  /*0ac0*/  @P4 LDG.E R19, desc[UR6][R16.64+0xf4] ;  /* 0x0000f40610134981 */ /* 0x000f22000c1e1900 */
        /* <DEDUP_REMOVED lines=12> */
[----:B--2---:R-:W-:-:S03]  /*0b90*/  @P4 LOP3.LUT R3, R3, R18, RZ, 0x3c, !PT ;  /* 0x0000001203034212 */ /* 0x004fc600078e3cff */
[----:B------:R-:W2:Y:S01]  /*0ba0*/  @P5 LDG.E R18, desc[UR6][R16.64+0x114] ;  /* 0x0001140610125981 */ /* 0x000ea2000c1e1900 */
[----:B------:R-:W-:-:S03]  /*0bb0*/  @P3 LOP3.LUT R5, R5, R20, RZ, 0x3c, !PT ;  /* 0x0000001405053212 */ /* 0x000fc600078e3cff */
[----:B------:R-:W2:Y:S01]  /*0bc0*/  @P6 LDG.E R20, desc[UR6][R16.64+0x118] ;  /* 0x0001180610146981 */ /* 0x000ea2000c1e1900 */
[----:B----4-:R-:W-:-:S03]  /*0bd0*/  @P4 LOP3.LUT R6, R6, R19, RZ, 0x3c, !PT ;  /* 0x0000001306064212 */ /* 0x010fc600078e3cff */
[----:B------:R-:W4:Y:S01]  /*0be0*/  @P6 LDG.E R19, desc[UR6][R16.64+0x11c] ;  /* 0x00011c0610136981 */ /* 0x000f22000c1e1900 */
[----:B---3--:R-:W-:-:S03]  /*0bf0*/  @P4 LOP3.LUT R7, R7, R22, RZ, 0x3c, !PT ;  /* 0x0000001607074212 */ /* 0x008fc600078e3cff */
[----:B------:R-:W3:Y:S01]  /*0c00*/  @P6 LDG.E R22, desc[UR6][R16.64+0x120] ;  /* 0x0001200610166981 */ /* 0x000ee2000c1e1900 */
[----:B------:R-:W-:-:S03]  /*0c10*/  @P4 LOP3.LUT R4, R4, R21, RZ, 0x3c, !PT ;  /* 0x0000001504044212 */ /* 0x000fc600078e3cff */
[----:B------:R-:W3:Y:S01]  /*0c20*/  @P0 LDG.E R21, desc[UR6][R16.64+0x130] ;  /* 0x0001300610150981 */ /* 0x000ee2000c1e1900 */
[----:B------:R-:W-:Y:S02]  /*0c30*/  @P4 LOP3.LUT R5, R5, R24, RZ, 0x3c, !PT ;  /* 0x0000001805054212 */ /* 0x000fe400078e3cff */
[----:B------:R-:W-:Y:S01]  /*0c40*/  @P5 LOP3.LUT R4, R4, R15, RZ, 0x3c, !PT ;  /* 0x0000000f04045212 */ /* 0x000fe200078e3cff */
[----:B------:R-:W3:Y:S01]  /*0c50*/  @P6 LDG.E R24, desc[UR6][R16.64+0x128] ;  /* 0x0001280610186981 */ /* 0x000ee2000c1e1900 */
[----:B------:R-:W-:-:S03]  /*0c60*/  @P5 LOP3.LUT R3, R3, R26, RZ, 0x3c, !PT ;  /* 0x0000001a03035212 */ /* 0x000fc600078e3cff */
[----:B------:R-:W3:Y:S01]  /*0c70*/  @P6 LDG.E R15, desc[UR6][R16.64+0x124] ;  /* 0x00012406100f6981 */ /* 0x000ee2000c1e1900 */
[----:B------:R-:W-:-:S03]  /*0c80*/  @P5 LOP3.LUT R7, R7, R28, RZ, 0x3c, !PT ;  /* 0x0000001c07075212 */ /* 0x000fc600078e3cff */
[----:B------:R-:W3:Y:S01]  /*0c90*/  @P0 LDG.E R26, desc[UR6][R16.64+0x12c] ;  /* 0x00012c06101a0981 */ /* 0x000ee2000c1e1900 */
[----:B------:R-:W-:-:S03]  /*0ca0*/  @P5 LOP3.LUT R6, R6, R23, RZ, 0x3c, !PT ;  /* 0x0000001706065212 */ /* 0x000fc600078e3cff */
[----:B------:R-:W3:Y:S04]  /*0cb0*/  @P0 LDG.E R28, desc[UR6][R16.64+0x13c] ;  /* 0x00013c06101c0981 */ /* 0x000ee8000c1e1900 */
[----:B------:R-:W3:Y:S01]  /*0cc0*/  @P0 LDG.E R23, desc[UR6][R16.64+0x138] ;  /* 0x0001380610170981 */ /* 0x000ee2000c1e1900 */
[----:B--2---:R-:W-:-:S03]  /*0cd0*/  @P5 LOP3.LUT R5, R5, R18, RZ, 0x3c, !PT ;  /* 0x0000001205055212 */ /* 0x004fc600078e3cff */
[----:B------:R-:W2:Y:S01]  /*0ce0*/  @P0 LDG.E R18, desc[UR6][R16.64+0x134] ;  /* 0x0001340610120981 */ /* 0x000ea2000c1e1900 */
[----:B------:R-:W-:-:S04]  /*0cf0*/  UIADD3 UR4, UPT, UPT, UR4, 0x10, URZ ;  /* 0x0000001004047890 */ /* 0x000fc8000fffe0ff */
[----:B------:R-:W-:Y:S01]  /*0d00*/  UISETP.NE.AND UP0, UPT, UR4, 0x20, UPT ;  /* 0x000000200400788c */ /* 0x000fe2000bf05270 */
[----:B------:R-:W-:Y:S02]  /*0d10*/  @P6 LOP3.LUT R3, R3, R20, RZ, 0x3c, !PT ;  /* 0x0000001403036212 */ /* 0x000fe400078e3cff */
[----:B----4-:R-:W-:Y:S02]  /*0d20*/  @P6 LOP3.LUT R6, R6, R19, RZ, 0x3c, !PT ;  /* 0x0000001306066212 */ /* 0x010fe400078e3cff */
[----:B---3--:R-:W-:Y:S02]  /*0d30*/  @P6 LOP3.LUT R7, R7, R22, RZ, 0x3c, !PT ;  /* 0x0000001607076212 */ /* 0x008fe400078e3cff */
[----:B------:R-:W-:Y:S02]  /*0d40*/  @P0 LOP3.LUT R6, R6, R21, RZ, 0x3c, !PT ;  /* 0x0000001506060212 */ /* 0x000fe400078e3cff */
[----:B------:R-:W-:Y:S02]  /*0d50*/  @P6 LOP3.LUT R5, R5, R24, RZ, 0x3c, !PT ;  /* 0x0000001805056212 */ /* 0x000fe400078e3cff */
[----:B------:R-:W-:-:S02]  /*0d60*/  @P6 LOP3.LUT R4, R4, R15, RZ, 0x3c, !PT ;  /* 0x0000000f04046212 */ /* 0x000fc400078e3cff */
[----:B------:R-:W-:Y:S02]  /*0d70*/  @P0 LOP3.LUT R3, R3, R26, RZ, 0x3c, !PT ;  /* 0x0000001a03030212 */ /* 0x000fe400078e3cff */
[----:B------:R-:W-:Y:S02]  /*0d80*/  @P0 LOP3.LUT R5, R5, R28, RZ, 0x3c, !PT ;  /* 0x0000001c05050212 */ /* 0x000fe400078e3cff */
[----:B------:R-:W-:Y:S02]  /*0d90*/  @P0 LOP3.LUT R4, R4, R23, RZ, 0x3c, !PT ;  /* 0x0000001704040212 */ /* 0x000fe400078e3cff */
[----:B--2---:R-:W-:Y:S01]  /*0da0*/  @P0 LOP3.LUT R7, R7, R18, RZ, 0x3c, !PT ;  /* 0x0000001207070212 */ /* 0x004fe200078e3cff */
[----:B------:R-:W-:Y:S06]  /*0db0*/  BRA.U UP0, `(.L_x_18) ;  /* 0xfffffff500487547 */ /* 0x000fec000b83ffff */
[----:B------:R-:W-:-:S05]  /*0dc0*/  VIADD R0, R0, 0x1 ;  /* 0x0000000100007836 */ /* 0x000fca0000000000 */
[----:B------:R-:W-:-:S13]  /*0dd0*/  ISETP.NE.AND P0, PT, R0, 0x5, PT ;  /* 0x000000050000780c */ /* 0x000fda0003f05270 */
[----:B------:R-:W-:Y:S05]  /*0de0*/  @P0 BRA `(.L_x_19) ;  /* 0xfffffff400300947 */ /* 0x000fea000383ffff */
[----:B------:R-:W-:Y:S01]  /*0df0*/  LOP3.LUT R0, R11, 0x3, RZ, 0xc0, !PT ;  /* 0x000000030b007812 */ /* 0x000fe200078ec0ff */
[----:B------:R0:W-:Y:S03]  /*0e00*/  STL.64 [R1+0x8], R6 ;  /* 0x0000080601007387 */ /* 0x0001e60000100a00 */
[----:B------:R-:W-:Y:S01]  /*0e10*/  ISETP.NE.U32.AND P0, PT, R0, 0x1, PT ;  /* 0x000000010000780c */ /* 0x000fe20003f05070 */
[----:B------:R0:W-:Y:S03]  /*0e20*/  STL.64 [R1+0x10], R4 ;  /* 0x0000100401007387 */ /* 0x0001e60000100a00 */
[----:B------:R-:W-:Y:S01]  /*0e30*/  ISETP.NE.AND.EX P0, PT, RZ, RZ, PT, P0 ;  /* 0x000000ffff00720c */ /* 0x000fe20003f05300 */
[----:B------:R0:W-:-:S12]  /*0e40*/  STL [R1+0x4], R3 ;  /* 0x0000040301007387 */ /* 0x0001d80000100800 */
[----:B0-----:R-:W-:Y:S05]  /*0e50*/  @!P0 BRA `(.L_x_17) ;  /* 0x0000001400f88947 */ /* 0x001fea0003800000 */
[----:B------:R-:W-:Y:S01]  /*0e60*/  UMOV UR4, URZ ;  /* 0x000000ff00047c82 */ /* 0x000fe20008000000 */
[----:B------:R-:W-:Y:S01]  /*0e70*/  IMAD.MOV.U32 R0, RZ, RZ, RZ ;  /* 0x000000ffff007224 */ /* 0x000fe200078e00ff */
[----:B------:R-:W-:Y:S01]  /*0e80*/  CS2R R6, SRZ ;  /* 0x0000000000067805 */ /* 0x000fe2000001ff00 */
[----:B------:R-:W-:Y:S02]  /*0e90*/  IMAD.MOV.U32 R4, RZ, RZ, RZ ;  /* 0x000000ffff047224 */ /* 0x000fe400078e00ff */
[----:B------:R-:W-:Y:S02]  /*0ea0*/  IMAD.MOV.U32 R3, RZ, RZ, RZ ;  /* 0x000000ffff037224 */ /* 0x000fe400078e00ff */
[----:B------:R-:W-:-:S07]  /*0eb0*/  IMAD.U32 R5, RZ, RZ, UR4 ;  /* 0x00000004ff057e24 */ /* 0x000fce000f8e00ff */
.L_x_21:
[----:B------:R-:W-:-:S06]  /*0ec0*/  IMAD R13, R0, 0x4, R1 ;  /* 0x00000004000d7824 */ /* 0x000fcc00078e0201 */
[----:B------:R-:W5:Y:S01]  /*0ed0*/  LDL R13, [R13+0x4] ;  /* 0x000004000d0d7983 */ /* 0x000f620000100800 */
[----:B------:R-:W-:-:S05]  /*0ee0*/  UMOV UR4, URZ ;  /* 0x000000ff00047c82 */ /* 0x000fca0008000000 */
.L_x_20:
        /* <DEDUP_REMOVED lines=180> */
[----:B------:R0:W-:Y:S03]  /*1a30*/  STL [R1+0x4], R3 ;  /* 0x0000040301007387 */ /* 0x0001e60000100800 */
[----:B------:R-:W-:Y:S01]  /*1a40*/  ISETP.NE.AND.EX P0, PT, RZ, RZ, PT, P0 ;  /* 0x000000ffff00720c */ /* 0x000fe20003f05300 */
[----:B------:R0:W-:-:S12]  /*1a50*/  STL.64 [R1+0x10], R4 ;  /* 0x0000100401007387 */ /* 0x0001d80000100a00 */
[----:B0-----:R-:W-:Y:S05]  /*1a60*/  @P0 BRA `(.L_x_17) ;  /* 0x0000000800f40947 */ /* 0x001fea0003800000 */
[----:B------:R-:W-:Y:S01]  /*1a70*/  UMOV UR4, URZ ;  /* 0x000000ff00047c82 */ /* 0x000fe20008000000 */
[----:B------:R-:W-:Y:S01]  /*1a80*/  IMAD.MOV.U32 R0, RZ, RZ, RZ ;  /* 0x000000ffff007224 */ /* 0x000fe200078e00ff */
[----:B------:R-:W-:Y:S01]  /*1a90*/  CS2R R6, SRZ ;  /* 0x0000000000067805 */ /* 0x000fe2000001ff00 */
[----:B------:R-:W-:Y:S02]  /*1aa0*/  IMAD.MOV.U32 R4, RZ, RZ, RZ ;  /* 0x000000ffff047224 */ /* 0x000fe400078e00ff */
[----:B------:R-:W-:Y:S02]  /*1ab0*/  IMAD.MOV.U32 R3, RZ, RZ, RZ ;  /* 0x000000ffff037224 */ /* 0x000fe400078e00ff */
[----:B------:R-:W-:-:S07]  /*1ac0*/  IMAD.U32 R5, RZ, RZ, UR4 ;  /* 0x00000004ff057e24 */ /* 0x000fce000f8e00ff */
.L_x_23:
[----:B------:R-:W-:-:S06]  /*1ad0*/  IMAD R13, R0, 0x4, R1 ;  /* 0x00000004000d7824 */ /* 0x000fcc00078e0201 */
[----:B------:R-:W5:Y:S01]  /*1ae0*/  LDL R13, [R13+0x4] ;  /* 0x000004000d0d7983 */ /* 0x000f620000100800 */
[----:B------:R-:W-:-:S05]  /*1af0*/  UMOV UR4, URZ ;  /* 0x000000ff00047c82 */ /* 0x000fca0008000000 */
.L_x_22:
        /* <DEDUP_REMOVED lines=177> */
[----:B------:R0:W-:Y:S04]  /*2610*/  STL.64 [R1+0x8], R6 ;  /* 0x0000080601007387 */ /* 0x0001e80000100a00 */
[----:B------:R0:W-:Y:S04]  /*2620*/  STL [R1+0x4], R3 ;  /* 0x0000040301007387 */ /* 0x0001e80000100800 */
[----:B------:R0:W-:Y:S02]  /*2630*/  STL.64 [R1+0x10], R4 ;  /* 0x0000100401007387 */ /* 0x0001e40000100a00 */
.L_x_17:
[----:B------:R-:W-:Y:S05]  /*2640*/  BSYNC.RECONVERGENT B1 ;  /* 0x0000000000017941 */ /* 0x000fea0003800200 */
.L_x_16:
[C---:B------:R-:W-:Y:S01]  /*2650*/  ISETP.GT.U32.AND P0, PT, R11.reuse, 0x3, PT ;  /* 0x000000030b00780c */ /* 0x040fe20003f04070 */
[----:B------:R-:W-:Y:S01]  /*2660*/  VIADD R12, R12, 0x1 ;  /* 0x000000010c0c7836 */ /* 0x000fe20000000000 */
[--C-:B------:R-:W-:Y:S02]  /*2670*/  SHF.R.U64 R11, R11, 0x2, R14.reuse ;  /* 0x000000020b0b7819 */ /* 0x100fe4000000120e */
[----:B------:R-:W-:Y:S02]  /*2680*/  ISETP.GT.U32.AND.EX P0, PT, R14, RZ, PT, P0 ;  /* 0x000000ff0e00720c */ /* 0x000fe40003f04100 */
[----:B------:R-:W-:-:S11]  /*2690*/  SHF.R.U32.HI R14, RZ, 0x2, R14 ;  /* 0x00000002ff0e7819 */ /* 0x000fd6000001160e */
[----:B------:R-:W-:Y:S05]  /*26a0*/  @P0 BRA `(.L_x_24) ;  /* 0xffffffd800d40947 */ /* 0x000fea000383ffff */
.L_x_15:
[----:B------:R-:W-:Y:S05]  /*26b0*/  BSYNC.RECONVERGENT B0 ;  /* 0x0000000000007941 */ /* 0x000fea0003800200 */
.L_x_14:
[----:B------:R-:W-:Y:S01]  /*26c0*/  SHF.R.U32.HI R0, RZ, 0x2, R3 ;  /* 0x00000002ff007819 */ /* 0x000fe20000011603 */
[----:B------:R-:W2:Y:S01]  /*26d0*/  LDCU.64 UR8, c[0x0][0x380] ;  /* 0x00007000ff0877ac */ /* 0x000ea20008000a00 */
[----:B01----:R-:W-:Y:S02]  /*26e0*/  SHF.R.S32.HI R7, RZ, 0x1f, R10 ;  /* 0x0000001fff077819 */ /* 0x003fe4000001140a */
[----:B------:R-:W-:Y:S01]  /*26f0*/  LOP3.LUT R0, R0, R3, RZ, 0x3c, !PT ;  /* 0x0000000300007212 */ /* 0x000fe200078e3cff */
[----:B------:R-:W-:Y:S01]  /*2700*/  IMAD.SHL.U32 R3, R5, 0x10, RZ ;  /* 0x0000001005037824 */ /* 0x000fe200078e00ff */
[----:B------:R-:W-:Y:S01]  /*2710*/  UMOV UR4, 0x66666666 ;  /* 0x6666666600047882 */ /* 0x000fe20000000000 */
[----:B------:R-:W-:Y:S02]  /*2720*/  UMOV UR5, 0x3fe66666 ;  /* 0x3fe6666600057882 */ /* 0x000fe40000000000 */
[----:B------:R-:W-:-:S05]  /*2730*/  IMAD.SHL.U32 R4, R0, 0x2, RZ ;  /* 0x0000000200047824 */ /* 0x000fca00078e00ff */
[----:B------:R-:W-:Y:S01]  /*2740*/  LOP3.LUT R4, R0, R4, R3, 0x96, !PT ;  /* 0x0000000400047212 */ /* 0x000fe200078e9603 */
[----:B------:R-:W-:-:S03]  /*2750*/  IMAD.MOV.U32 R0, RZ, RZ, 0x2f800000 ;  /* 0x2f800000ff007424 */ /* 0x000fc600078e00ff */
[----:B------:R-:W-:-:S04]  /*2760*/  LOP3.LUT R5, R4, R5, RZ, 0x3c, !PT ;  /* 0x0000000504057212 */ /* 0x000fc800078e3cff */
[----:B------:R-:W-:-:S04]  /*2770*/  IADD3 R5, PT, PT, R2, 0x587c5, R5 ;  /* 0x000587c502057810 */ /* 0x000fc80007ffe005 */
[----:B------:R-:W-:-:S05]  /*2780*/  I2FP.F32.U32 R5, R5 ;  /* 0x0000000500057245 */ /* 0x000fca0000201000 */
[----:B------:R-:W-:-:S04]  /*2790*/  FFMA R5, R5, R0, 1.1641532182693481445e-10 ;  /* 0x2f00000005057423 */ /* 0x000fc80000000000 */
[----:B------:R-:W0:Y:S02]  /*27a0*/  F2F.F64.F32 R2, R5 ;  /* 0x0000000500027310 */ /* 0x000e240000201800 */
[----:B0-----:R-:W-:Y:S01]  /*27b0*/  DSETP.GE.AND P0, PT, R2, UR4, PT ;  /* 0x0000000402007e2a */ /* 0x001fe2000bf06000 */
[----:B--2---:R-:W-:-:S04]  /*27c0*/  LEA R2, P1, R10, UR8, 0x2 ;  /* 0x000000080a027c11 */ /* 0x004fc8000f8210ff */
[----:B------:R-:W-:Y:S02]  /*27d0*/  LEA.HI.X R3, R10, UR9, R7, 0x2, P1 ;  /* 0x000000090a037c11 */ /* 0x000fe400088f1407 */
[----:B------:R-:W-:-:S05]  /*27e0*/  SEL R7, RZ, 0x1, !P0 ;  /* 0x00000001ff077807 */ /* 0x000fca0004000000 */
[----:B------:R-:W-:Y:S01]  /*27f0*/  STG.E desc[UR6][R2.64], R7 ;  /* 0x0000000702007986 */ /* 0x000fe2000c101906 */
[----:B------:R-:W-:Y:S05]  /*2800*/  EXIT ;  /* 0x000000000000794d */ /* 0x000fea0003800000 */
.L_x_25:
        /* <DEDUP_REMOVED lines=15> */
.L_x_28:


//--------------------- .nv.global.init           --------------------------
	.section	.nv.global.init,"aw",@progbits
	.align	4
.nv.global.init:
	.type		mrg32k3aM1SubSeq,@object
	.size		mrg32k3aM1SubSeq,(mrg32k3aM2SubSeq - mrg32k3aM1SubSeq)
mrg32k3aM1SubSeq:
        /*0000*/ 	.byte	0x0b, 0xcc, 0xee, 0x04, 0x73, 0x29, 0x8b, 0x6f, 0xf6, 0x53, 0x03, 0xf6, 0x23, 0xf6, 0xea, 0xda
        /* <DEDUP_REMOVED lines=125> */
	.type		mrg32k3aM2SubSeq,@object
	.size		mrg32k3aM2SubSeq,(mrg32k3aM1 - mrg32k3aM2SubSeq)
mrg32k3aM2SubSeq:
        /* <DEDUP_REMOVED lines=126> */
	.type		mrg32k3aM1,@object
	.size		mrg32k3aM1,(mrg32k3aM1Seq - mrg32k3aM1)
mrg32k3aM1:
        /* <DEDUP_REMOVED lines=144> */
	.type		mrg32k3aM1Seq,@object
	.size		mrg32k3aM1Seq,(mrg32k3aM2 - mrg32k3aM1Seq)
mrg32k3aM1Seq:
        /* <DEDUP_REMOVED lines=144> */
	.type		mrg32k3aM2,@object
	.size		mrg32k3aM2,(mrg32k3aM2Seq - mrg32k3aM2)
mrg32k3aM2:
        /* <DEDUP_REMOVED lines=144> */
	.type		mrg32k3aM2Seq,@object
	.size		mrg32k3aM2Seq,(precalc_xorwow_matrix - mrg32k3aM2Seq)
mrg32k3aM2Seq:
        /* <DEDUP_REMOVED lines=144> */
	.type		precalc_xorwow_matrix,@object
	.size		precalc_xorwow_matrix,(precalc_xorwow_offset_matrix - precalc_xorwow_matrix)
precalc_xorwow_matrix:
        /* <DEDUP_REMOVED lines=6400> */
	.type		precalc_xorwow_offset_matrix,@object
	.size		precalc_xorwow_offset_matrix,(.L_1 - precalc_xorwow_offset_matrix)
precalc_xorwow_offset_matrix:
        /* <DEDUP_REMOVED lines=6400> */
.L_1:


//--------------------- .nv.shared.reserved.0     --------------------------
	.section	.nv.shared.reserved.0,"aw",@nobits
	.weak		__nv_reservedSMEM_offset_0_alias
	.size		__nv_reservedSMEM_offset_0_alias, 0, 64
	.other		__nv_reservedSMEM_offset_0_alias,@"STO_CUDA_RESERVED_SHARED STV_DEFAULT"
__nv_reservedSMEM_offset_0_alias:
	.zero		0
	.zero		64


//--------------------- .nv.constant0._Z10performLBMPdS_PiS_S_S_S_PKdPKiS4_S4_dii --------------------------
	.section	.nv.constant0._Z10performLBMPdS_PiS_S_S_S_PKdPKiS4_S4_dii,"a",@progbits
	.sectionflags	@""
	.align	4
.nv.constant0._Z10performLBMPdS_PiS_S_S_S_PKdPKiS4_S4_dii:
	.zero		1000


//--------------------- .nv.constant0._Z15initializeSolidPiii --------------------------
	.section	.nv.constant0._Z15initializeSolidPiii,"a",@progbits
	.sectionflags	@""
	.align	4
.nv.constant0._Z15initializeSolidPiii:
	.zero		912


//--------------------- SYMBOLS --------------------------

	.type		.nv.reservedSmem.offset0,@object
	.size		.nv.reservedSmem.offset0,0x4
